//
// Generated by NVIDIA NVVM Compiler
//
// Compiler Build ID: CL-36424714
// Cuda compilation tools, release 13.0, V13.0.88
// Based on NVVM 20.0.0
//

.version 9.0
.target sm_100
.address_size 64

	// .globl	_Z26calculateDistancesKernel2DPfS_S_S_S_S_S_ii

.visible .entry _Z26calculateDistancesKernel2DPfS_S_S_S_S_S_ii(
	.param .u64 .ptr .align 1 _Z26calculateDistancesKernel2DPfS_S_S_S_S_S_ii_param_0,
	.param .u64 .ptr .align 1 _Z26calculateDistancesKernel2DPfS_S_S_S_S_S_ii_param_1,
	.param .u64 .ptr .align 1 _Z26calculateDistancesKernel2DPfS_S_S_S_S_S_ii_param_2,
	.param .u64 .ptr .align 1 _Z26calculateDistancesKernel2DPfS_S_S_S_S_S_ii_param_3,
	.param .u64 .ptr .align 1 _Z26calculateDistancesKernel2DPfS_S_S_S_S_S_ii_param_4,
	.param .u64 .ptr .align 1 _Z26calculateDistancesKernel2DPfS_S_S_S_S_S_ii_param_5,
	.param .u64 .ptr .align 1 _Z26calculateDistancesKernel2DPfS_S_S_S_S_S_ii_param_6,
	.param .u32 _Z26calculateDistancesKernel2DPfS_S_S_S_S_S_ii_param_7,
	.param .u32 _Z26calculateDistancesKernel2DPfS_S_S_S_S_S_ii_param_8
)
{
	.reg .pred 	%p<4>;
	.reg .b32 	%r<14>;
	.reg .b32 	%f<14>;
	.reg .b64 	%rd<27>;

	ld.param.u64 	%rd2, [_Z26calculateDistancesKernel2DPfS_S_S_S_S_S_ii_param_1];
	ld.param.u64 	%rd4, [_Z26calculateDistancesKernel2DPfS_S_S_S_S_S_ii_param_3];
	ld.param.u64 	%rd5, [_Z26calculateDistancesKernel2DPfS_S_S_S_S_S_ii_param_4];
	ld.param.u64 	%rd6, [_Z26calculateDistancesKernel2DPfS_S_S_S_S_S_ii_param_5];
	ld.param.u64 	%rd7, [_Z26calculateDistancesKernel2DPfS_S_S_S_S_S_ii_param_6];
	ld.param.u32 	%r4, [_Z26calculateDistancesKernel2DPfS_S_S_S_S_S_ii_param_7];
	ld.param.u32 	%r5, [_Z26calculateDistancesKernel2DPfS_S_S_S_S_S_ii_param_8];
	mov.u32 	%r6, %ctaid.x;
	mov.u32 	%r7, %ntid.x;
	mov.u32 	%r8, %tid.x;
	mad.lo.s32 	%r1, %r6, %r7, %r8;
	mov.u32 	%r9, %ctaid.y;
	mov.u32 	%r10, %ntid.y;
	mov.u32 	%r11, %tid.y;
	mad.lo.s32 	%r12, %r9, %r10, %r11;
	setp.ge.s32 	%p1, %r1, %r4;
	setp.ge.s32 	%p2, %r12, %r5;
	or.pred  	%p3, %p1, %p2;
	@%p3 bra 	$L__BB0_2;
	ld.param.u64 	%rd26, [_Z26calculateDistancesKernel2DPfS_S_S_S_S_S_ii_param_2];
	ld.param.u64 	%rd25, [_Z26calculateDistancesKernel2DPfS_S_S_S_S_S_ii_param_0];
	cvta.to.global.u64 	%rd8, %rd25;
	cvta.to.global.u64 	%rd9, %rd4;
	cvta.to.global.u64 	%rd10, %rd2;
	cvta.to.global.u64 	%rd11, %rd5;
	cvta.to.global.u64 	%rd12, %rd26;
	cvta.to.global.u64 	%rd13, %rd6;
	cvta.to.global.u64 	%rd14, %rd7;
	mul.wide.s32 	%rd15, %r1, 4;
	add.s64 	%rd16, %rd8, %rd15;
	ld.global.f32 	%f1, [%rd16];
	mul.wide.u32 	%rd17, %r12, 4;
	add.s64 	%rd18, %rd9, %rd17;
	ld.global.f32 	%f2, [%rd18];
	sub.f32 	%f3, %f1, %f2;
	add.s64 	%rd19, %rd10, %rd15;
	ld.global.f32 	%f4, [%rd19];
	add.s64 	%rd20, %rd11, %rd17;
	ld.global.f32 	%f5, [%rd20];
	sub.f32 	%f6, %f4, %f5;
	add.s64 	%rd21, %rd12, %rd15;
	ld.global.f32 	%f7, [%rd21];
	add.s64 	%rd22, %rd13, %rd17;
	ld.global.f32 	%f8, [%rd22];
	sub.f32 	%f9, %f7, %f8;
	mul.f32 	%f10, %f6, %f6;
	fma.rn.f32 	%f11, %f3, %f3, %f10;
	fma.rn.f32 	%f12, %f9, %f9, %f11;
	sqrt.rn.f32 	%f13, %f12;
	mad.lo.s32 	%r13, %r5, %r1, %r12;
	mul.wide.s32 	%rd23, %r13, 4;
	add.s64 	%rd24, %rd14, %rd23;
	st.global.f32 	[%rd24], %f13;
$L__BB0_2:
	ret;

}
	// .globl	_Z27calculateHydrogenBondKernelPfS_S_S_S_S_S_S_S_S_S_ii
.visible .entry _Z27calculateHydrogenBondKernelPfS_S_S_S_S_S_S_S_S_S_ii(
	.param .u64 .ptr .align 1 _Z27calculateHydrogenBondKernelPfS_S_S_S_S_S_S_S_S_S_ii_param_0,
	.param .u64 .ptr .align 1 _Z27calculateHydrogenBondKernelPfS_S_S_S_S_S_S_S_S_S_ii_param_1,
	.param .u64 .ptr .align 1 _Z27calculateHydrogenBondKernelPfS_S_S_S_S_S_S_S_S_S_ii_param_2,
	.param .u64 .ptr .align 1 _Z27calculateHydrogenBondKernelPfS_S_S_S_S_S_S_S_S_S_ii_param_3,
	.param .u64 .ptr .align 1 _Z27calculateHydrogenBondKernelPfS_S_S_S_S_S_S_S_S_S_ii_param_4,
	.param .u64 .ptr .align 1 _Z27calculateHydrogenBondKernelPfS_S_S_S_S_S_S_S_S_S_ii_param_5,
	.param .u64 .ptr .align 1 _Z27calculateHydrogenBondKernelPfS_S_S_S_S_S_S_S_S_S_ii_param_6,
	.param .u64 .ptr .align 1 _Z27calculateHydrogenBondKernelPfS_S_S_S_S_S_S_S_S_S_ii_param_7,
	.param .u64 .ptr .align 1 _Z27calculateHydrogenBondKernelPfS_S_S_S_S_S_S_S_S_S_ii_param_8,
	.param .u64 .ptr .align 1 _Z27calculateHydrogenBondKernelPfS_S_S_S_S_S_S_S_S_S_ii_param_9,
	.param .u64 .ptr .align 1 _Z27calculateHydrogenBondKernelPfS_S_S_S_S_S_S_S_S_S_ii_param_10,
	.param .u32 _Z27calculateHydrogenBondKernelPfS_S_S_S_S_S_S_S_S_S_ii_param_11,
	.param .u32 _Z27calculateHydrogenBondKernelPfS_S_S_S_S_S_S_S_S_S_ii_param_12
)
{
	.reg .pred 	%p<7>;
	.reg .b32 	%r<14>;
	.reg .b32 	%f<68>;
	.reg .b64 	%rd<41>;
	.reg .b64 	%fd<3>;

	ld.param.u64 	%rd2, [_Z27calculateHydrogenBondKernelPfS_S_S_S_S_S_S_S_S_S_ii_param_1];
	ld.param.u64 	%rd4, [_Z27calculateHydrogenBondKernelPfS_S_S_S_S_S_S_S_S_S_ii_param_3];
	ld.param.u64 	%rd5, [_Z27calculateHydrogenBondKernelPfS_S_S_S_S_S_S_S_S_S_ii_param_4];
	ld.param.u64 	%rd8, [_Z27calculateHydrogenBondKernelPfS_S_S_S_S_S_S_S_S_S_ii_param_7];
	ld.param.u64 	%rd9, [_Z27calculateHydrogenBondKernelPfS_S_S_S_S_S_S_S_S_S_ii_param_8];
	ld.param.u64 	%rd10, [_Z27calculateHydrogenBondKernelPfS_S_S_S_S_S_S_S_S_S_ii_param_9];
	ld.param.u64 	%rd11, [_Z27calculateHydrogenBondKernelPfS_S_S_S_S_S_S_S_S_S_ii_param_10];
	ld.param.u32 	%r4, [_Z27calculateHydrogenBondKernelPfS_S_S_S_S_S_S_S_S_S_ii_param_11];
	ld.param.u32 	%r5, [_Z27calculateHydrogenBondKernelPfS_S_S_S_S_S_S_S_S_S_ii_param_12];
	mov.u32 	%r6, %ctaid.x;
	mov.u32 	%r7, %ntid.x;
	mov.u32 	%r8, %tid.x;
	mad.lo.s32 	%r1, %r6, %r7, %r8;
	mov.u32 	%r9, %ctaid.y;
	mov.u32 	%r10, %ntid.y;
	mov.u32 	%r11, %tid.y;
	mad.lo.s32 	%r12, %r9, %r10, %r11;
	setp.ge.s32 	%p1, %r1, %r4;
	setp.ge.s32 	%p2, %r12, %r5;
	or.pred  	%p3, %p1, %p2;
	@%p3 bra 	$L__BB1_2;
	ld.param.u64 	%rd40, [_Z27calculateHydrogenBondKernelPfS_S_S_S_S_S_S_S_S_S_ii_param_6];
	ld.param.u64 	%rd39, [_Z27calculateHydrogenBondKernelPfS_S_S_S_S_S_S_S_S_S_ii_param_5];
	ld.param.u64 	%rd38, [_Z27calculateHydrogenBondKernelPfS_S_S_S_S_S_S_S_S_S_ii_param_2];
	ld.param.u64 	%rd37, [_Z27calculateHydrogenBondKernelPfS_S_S_S_S_S_S_S_S_S_ii_param_0];
	cvta.to.global.u64 	%rd12, %rd37;
	cvta.to.global.u64 	%rd13, %rd40;
	cvta.to.global.u64 	%rd14, %rd2;
	cvta.to.global.u64 	%rd15, %rd8;
	cvta.to.global.u64 	%rd16, %rd38;
	cvta.to.global.u64 	%rd17, %rd9;
	cvta.to.global.u64 	%rd18, %rd10;
	cvta.to.global.u64 	%rd19, %rd4;
	cvta.to.global.u64 	%rd20, %rd5;
	cvta.to.global.u64 	%rd21, %rd39;
	cvta.to.global.u64 	%rd22, %rd11;
	mul.wide.s32 	%rd23, %r1, 4;
	add.s64 	%rd24, %rd12, %rd23;
	ld.global.f32 	%f1, [%rd24];
	mul.wide.u32 	%rd25, %r12, 4;
	add.s64 	%rd26, %rd13, %rd25;
	ld.global.f32 	%f2, [%rd26];
	sub.f32 	%f3, %f1, %f2;
	add.s64 	%rd27, %rd14, %rd23;
	ld.global.f32 	%f4, [%rd27];
	add.s64 	%rd28, %rd15, %rd25;
	ld.global.f32 	%f5, [%rd28];
	sub.f32 	%f6, %f4, %f5;
	add.s64 	%rd29, %rd16, %rd23;
	ld.global.f32 	%f7, [%rd29];
	add.s64 	%rd30, %rd17, %rd25;
	ld.global.f32 	%f8, [%rd30];
	sub.f32 	%f9, %f7, %f8;
	mul.f32 	%f10, %f6, %f6;
	fma.rn.f32 	%f11, %f3, %f3, %f10;
	fma.rn.f32 	%f12, %f9, %f9, %f11;
	sqrt.rn.f32 	%f13, %f12;
	mad.lo.s32 	%r13, %r5, %r1, %r12;
	mul.wide.s32 	%rd31, %r13, 4;
	add.s64 	%rd32, %rd18, %rd31;
	st.global.f32 	[%rd32], %f13;
	add.s64 	%rd33, %rd19, %rd23;
	ld.global.f32 	%f14, [%rd33];
	add.s64 	%rd34, %rd20, %rd23;
	ld.global.f32 	%f15, [%rd34];
	add.s64 	%rd35, %rd21, %rd23;
	ld.global.f32 	%f16, [%rd35];
	ld.global.f32 	%f17, [%rd24];
	sub.f32 	%f18, %f17, %f14;
	ld.global.f32 	%f19, [%rd27];
	sub.f32 	%f20, %f19, %f15;
	ld.global.f32 	%f21, [%rd29];
	sub.f32 	%f22, %f21, %f16;
	ld.global.f32 	%f23, [%rd26];
	sub.f32 	%f24, %f23, %f14;
	ld.global.f32 	%f25, [%rd28];
	sub.f32 	%f26, %f25, %f15;
	ld.global.f32 	%f27, [%rd30];
	sub.f32 	%f28, %f27, %f16;
	mul.f32 	%f29, %f20, %f26;
	fma.rn.f32 	%f30, %f18, %f24, %f29;
	fma.rn.f32 	%f31, %f22, %f28, %f30;
	mul.f32 	%f32, %f20, %f20;
	fma.rn.f32 	%f33, %f18, %f18, %f32;
	fma.rn.f32 	%f34, %f22, %f22, %f33;
	sqrt.rn.f32 	%f35, %f34;
	mul.f32 	%f36, %f26, %f26;
	fma.rn.f32 	%f37, %f24, %f24, %f36;
	fma.rn.f32 	%f38, %f28, %f28, %f37;
	sqrt.rn.f32 	%f39, %f38;
	mul.f32 	%f40, %f35, %f39;
	div.rn.f32 	%f41, %f31, %f40;
	abs.f32 	%f42, %f41;
	fma.rn.f32 	%f43, %f42, 0fBF000000, 0f3F000000;
	rsqrt.approx.ftz.f32 	%f44, %f43;
	mul.f32 	%f45, %f44, %f43;
	mul.f32 	%f46, %f44, 0fBF000000;
	fma.rn.f32 	%f47, %f45, %f46, 0f3F000000;
	fma.rn.f32 	%f48, %f45, %f47, %f45;
	setp.eq.f32 	%p4, %f42, 0f3F800000;
	selp.f32 	%f49, 0f00000000, %f48, %p4;
	setp.gt.f32 	%p5, %f42, 0f3F0F5C29;
	selp.f32 	%f50, %f49, %f42, %p5;
	copysign.f32 	%f51, %f41, %f50;
	mul.f32 	%f52, %f51, %f51;
	fma.rn.f32 	%f53, %f52, 0f3D10ECEF, 0f3C8B1ABB;
	fma.rn.f32 	%f54, %f53, %f52, 0f3CFC028C;
	fma.rn.f32 	%f55, %f54, %f52, 0f3D372139;
	fma.rn.f32 	%f56, %f55, %f52, 0f3D9993DB;
	fma.rn.f32 	%f57, %f56, %f52, 0f3E2AAAC6;
	mul.f32 	%f58, %f52, %f57;
	fma.rn.f32 	%f59, %f58, %f51, %f51;
	neg.f32 	%f60, %f59;
	selp.f32 	%f61, %f59, %f60, %p5;
	fma.rn.f32 	%f62, 0f3F6EE581, 0f3FD774EB, %f61;
	setp.gt.f32 	%p6, %f41, 0f3F0F5C29;
	selp.f32 	%f63, %f59, %f62, %p6;
	add.f32 	%f64, %f63, %f63;
	selp.f32 	%f65, %f64, %f63, %p5;
	mul.f32 	%f66, %f65, 0f43340000;
	cvt.f64.f32 	%fd1, %f66;
	div.rn.f64 	%fd2, %fd1, 0d400921FB54442D18;
	cvt.rn.f32.f64 	%f67, %fd2;
	add.s64 	%rd36, %rd22, %rd31;
	st.global.f32 	[%rd36], %f67;
$L__BB1_2:
	ret;

}
	// .globl	_Z26calculateHalogenBondKernelPfS_S_S_S_S_S_S_S_S_S_S_S_S_S_iifffff
.visible .entry _Z26calculateHalogenBondKernelPfS_S_S_S_S_S_S_S_S_S_S_S_S_S_iifffff(
	.param .u64 .ptr .align 1 _Z26calculateHalogenBondKernelPfS_S_S_S_S_S_S_S_S_S_S_S_S_S_iifffff_param_0,
	.param .u64 .ptr .align 1 _Z26calculateHalogenBondKernelPfS_S_S_S_S_S_S_S_S_S_S_S_S_S_iifffff_param_1,
	.param .u64 .ptr .align 1 _Z26calculateHalogenBondKernelPfS_S_S_S_S_S_S_S_S_S_S_S_S_S_iifffff_param_2,
	.param .u64 .ptr .align 1 _Z26calculateHalogenBondKernelPfS_S_S_S_S_S_S_S_S_S_S_S_S_S_iifffff_param_3,
	.param .u64 .ptr .align 1 _Z26calculateHalogenBondKernelPfS_S_S_S_S_S_S_S_S_S_S_S_S_S_iifffff_param_4,
	.param .u64 .ptr .align 1 _Z26calculateHalogenBondKernelPfS_S_S_S_S_S_S_S_S_S_S_S_S_S_iifffff_param_5,
	.param .u64 .ptr .align 1 _Z26calculateHalogenBondKernelPfS_S_S_S_S_S_S_S_S_S_S_S_S_S_iifffff_param_6,
	.param .u64 .ptr .align 1 _Z26calculateHalogenBondKernelPfS_S_S_S_S_S_S_S_S_S_S_S_S_S_iifffff_param_7,
	.param .u64 .ptr .align 1 _Z26calculateHalogenBondKernelPfS_S_S_S_S_S_S_S_S_S_S_S_S_S_iifffff_param_8,
	.param .u64 .ptr .align 1 _Z26calculateHalogenBondKernelPfS_S_S_S_S_S_S_S_S_S_S_S_S_S_iifffff_param_9,
	.param .u64 .ptr .align 1 _Z26calculateHalogenBondKernelPfS_S_S_S_S_S_S_S_S_S_S_S_S_S_iifffff_param_10,
	.param .u64 .ptr .align 1 _Z26calculateHalogenBondKernelPfS_S_S_S_S_S_S_S_S_S_S_S_S_S_iifffff_param_11,
	.param .u64 .ptr .align 1 _Z26calculateHalogenBondKernelPfS_S_S_S_S_S_S_S_S_S_S_S_S_S_iifffff_param_12,
	.param .u64 .ptr .align 1 _Z26calculateHalogenBondKernelPfS_S_S_S_S_S_S_S_S_S_S_S_S_S_iifffff_param_13,
	.param .u64 .ptr .align 1 _Z26calculateHalogenBondKernelPfS_S_S_S_S_S_S_S_S_S_S_S_S_S_iifffff_param_14,
	.param .u32 _Z26calculateHalogenBondKernelPfS_S_S_S_S_S_S_S_S_S_S_S_S_S_iifffff_param_15,
	.param .u32 _Z26calculateHalogenBondKernelPfS_S_S_S_S_S_S_S_S_S_S_S_S_S_iifffff_param_16,
	.param .f32 _Z26calculateHalogenBondKernelPfS_S_S_S_S_S_S_S_S_S_S_S_S_S_iifffff_param_17,
	.param .f32 _Z26calculateHalogenBondKernelPfS_S_S_S_S_S_S_S_S_S_S_S_S_S_iifffff_param_18,
	.param .f32 _Z26calculateHalogenBondKernelPfS_S_S_S_S_S_S_S_S_S_S_S_S_S_iifffff_param_19,
	.param .f32 _Z26calculateHalogenBondKernelPfS_S_S_S_S_S_S_S_S_S_S_S_S_S_iifffff_param_20,
	.param .f32 _Z26calculateHalogenBondKernelPfS_S_S_S_S_S_S_S_S_S_S_S_S_S_iifffff_param_21
)
{
	.reg .pred 	%p<22>;
	.reg .b32 	%r<16>;
	.reg .b32 	%f<108>;
	.reg .b64 	%rd<53>;
	.reg .b64 	%fd<5>;

	ld.param.u64 	%rd3, [_Z26calculateHalogenBondKernelPfS_S_S_S_S_S_S_S_S_S_S_S_S_S_iifffff_param_1];
	ld.param.u64 	%rd5, [_Z26calculateHalogenBondKernelPfS_S_S_S_S_S_S_S_S_S_S_S_S_S_iifffff_param_3];
	ld.param.u64 	%rd6, [_Z26calculateHalogenBondKernelPfS_S_S_S_S_S_S_S_S_S_S_S_S_S_iifffff_param_4];
	ld.param.u64 	%rd7, [_Z26calculateHalogenBondKernelPfS_S_S_S_S_S_S_S_S_S_S_S_S_S_iifffff_param_5];
	ld.param.u64 	%rd8, [_Z26calculateHalogenBondKernelPfS_S_S_S_S_S_S_S_S_S_S_S_S_S_iifffff_param_6];
	ld.param.u64 	%rd9, [_Z26calculateHalogenBondKernelPfS_S_S_S_S_S_S_S_S_S_S_S_S_S_iifffff_param_7];
	ld.param.u64 	%rd10, [_Z26calculateHalogenBondKernelPfS_S_S_S_S_S_S_S_S_S_S_S_S_S_iifffff_param_8];
	ld.param.u64 	%rd11, [_Z26calculateHalogenBondKernelPfS_S_S_S_S_S_S_S_S_S_S_S_S_S_iifffff_param_9];
	ld.param.u64 	%rd12, [_Z26calculateHalogenBondKernelPfS_S_S_S_S_S_S_S_S_S_S_S_S_S_iifffff_param_10];
	ld.param.u64 	%rd13, [_Z26calculateHalogenBondKernelPfS_S_S_S_S_S_S_S_S_S_S_S_S_S_iifffff_param_11];
	ld.param.u64 	%rd16, [_Z26calculateHalogenBondKernelPfS_S_S_S_S_S_S_S_S_S_S_S_S_S_iifffff_param_12];
	ld.param.u64 	%rd14, [_Z26calculateHalogenBondKernelPfS_S_S_S_S_S_S_S_S_S_S_S_S_S_iifffff_param_13];
	ld.param.u64 	%rd15, [_Z26calculateHalogenBondKernelPfS_S_S_S_S_S_S_S_S_S_S_S_S_S_iifffff_param_14];
	ld.param.u32 	%r4, [_Z26calculateHalogenBondKernelPfS_S_S_S_S_S_S_S_S_S_S_S_S_S_iifffff_param_15];
	ld.param.u32 	%r5, [_Z26calculateHalogenBondKernelPfS_S_S_S_S_S_S_S_S_S_S_S_S_S_iifffff_param_16];
	ld.param.f32 	%f4, [_Z26calculateHalogenBondKernelPfS_S_S_S_S_S_S_S_S_S_S_S_S_S_iifffff_param_17];
	ld.param.f32 	%f5, [_Z26calculateHalogenBondKernelPfS_S_S_S_S_S_S_S_S_S_S_S_S_S_iifffff_param_18];
	ld.param.f32 	%f6, [_Z26calculateHalogenBondKernelPfS_S_S_S_S_S_S_S_S_S_S_S_S_S_iifffff_param_19];
	ld.param.f32 	%f7, [_Z26calculateHalogenBondKernelPfS_S_S_S_S_S_S_S_S_S_S_S_S_S_iifffff_param_20];
	ld.param.f32 	%f8, [_Z26calculateHalogenBondKernelPfS_S_S_S_S_S_S_S_S_S_S_S_S_S_iifffff_param_21];
	cvta.to.global.u64 	%rd1, %rd16;
	mov.u32 	%r6, %ctaid.x;
	mov.u32 	%r7, %ntid.x;
	mov.u32 	%r8, %tid.x;
	mad.lo.s32 	%r1, %r6, %r7, %r8;
	mov.u32 	%r9, %ctaid.y;
	mov.u32 	%r10, %ntid.y;
	mov.u32 	%r11, %tid.y;
	mad.lo.s32 	%r12, %r9, %r10, %r11;
	setp.ge.s32 	%p1, %r1, %r4;
	setp.ge.s32 	%p2, %r12, %r5;
	or.pred  	%p3, %p1, %p2;
	@%p3 bra 	$L__BB2_4;
	ld.param.u64 	%rd52, [_Z26calculateHalogenBondKernelPfS_S_S_S_S_S_S_S_S_S_S_S_S_S_iifffff_param_2];
	ld.param.u64 	%rd51, [_Z26calculateHalogenBondKernelPfS_S_S_S_S_S_S_S_S_S_S_S_S_S_iifffff_param_0];
	cvta.to.global.u64 	%rd17, %rd51;
	cvta.to.global.u64 	%rd18, %rd8;
	cvta.to.global.u64 	%rd19, %rd3;
	cvta.to.global.u64 	%rd20, %rd9;
	cvta.to.global.u64 	%rd21, %rd52;
	cvta.to.global.u64 	%rd22, %rd10;
	cvta.to.global.u64 	%rd23, %rd5;
	cvta.to.global.u64 	%rd24, %rd6;
	cvta.to.global.u64 	%rd25, %rd7;
	cvta.to.global.u64 	%rd26, %rd11;
	cvta.to.global.u64 	%rd27, %rd12;
	cvta.to.global.u64 	%rd28, %rd13;
	mul.wide.s32 	%rd29, %r1, 4;
	add.s64 	%rd30, %rd17, %rd29;
	ld.global.f32 	%f9, [%rd30];
	mul.wide.u32 	%rd31, %r12, 4;
	add.s64 	%rd32, %rd18, %rd31;
	ld.global.f32 	%f10, [%rd32];
	sub.f32 	%f11, %f9, %f10;
	add.s64 	%rd33, %rd19, %rd29;
	ld.global.f32 	%f12, [%rd33];
	add.s64 	%rd34, %rd20, %rd31;
	ld.global.f32 	%f13, [%rd34];
	sub.f32 	%f14, %f12, %f13;
	add.s64 	%rd35, %rd21, %rd29;
	ld.global.f32 	%f15, [%rd35];
	add.s64 	%rd36, %rd22, %rd31;
	ld.global.f32 	%f16, [%rd36];
	sub.f32 	%f17, %f15, %f16;
	mul.f32 	%f18, %f14, %f14;
	fma.rn.f32 	%f19, %f11, %f11, %f18;
	fma.rn.f32 	%f20, %f17, %f17, %f19;
	sqrt.rn.f32 	%f1, %f20;
	add.s64 	%rd37, %rd23, %rd29;
	ld.global.f32 	%f21, [%rd37];
	add.s64 	%rd38, %rd24, %rd29;
	ld.global.f32 	%f22, [%rd38];
	add.s64 	%rd39, %rd25, %rd29;
	ld.global.f32 	%f23, [%rd39];
	add.s64 	%rd40, %rd26, %rd31;
	ld.global.f32 	%f24, [%rd40];
	add.s64 	%rd41, %rd27, %rd31;
	ld.global.f32 	%f25, [%rd41];
	add.s64 	%rd42, %rd28, %rd31;
	ld.global.f32 	%f26, [%rd42];
	sub.f32 	%f27, %f9, %f21;
	sub.f32 	%f28, %f12, %f22;
	sub.f32 	%f29, %f15, %f23;
	sub.f32 	%f30, %f10, %f21;
	sub.f32 	%f31, %f13, %f22;
	sub.f32 	%f32, %f16, %f23;
	mul.f32 	%f33, %f31, %f28;
	fma.rn.f32 	%f34, %f30, %f27, %f33;
	fma.rn.f32 	%f35, %f32, %f29, %f34;
	mul.f32 	%f36, %f28, %f28;
	fma.rn.f32 	%f37, %f27, %f27, %f36;
	fma.rn.f32 	%f38, %f29, %f29, %f37;
	sqrt.rn.f32 	%f39, %f38;
	mul.f32 	%f40, %f31, %f31;
	fma.rn.f32 	%f41, %f30, %f30, %f40;
	fma.rn.f32 	%f42, %f32, %f32, %f41;
	sqrt.rn.f32 	%f43, %f42;
	mul.f32 	%f44, %f39, %f43;
	div.rn.f32 	%f45, %f35, %f44;
	abs.f32 	%f46, %f45;
	fma.rn.f32 	%f47, %f46, 0fBF000000, 0f3F000000;
	rsqrt.approx.ftz.f32 	%f48, %f47;
	mul.f32 	%f49, %f48, %f47;
	mul.f32 	%f50, %f48, 0fBF000000;
	fma.rn.f32 	%f51, %f49, %f50, 0f3F000000;
	fma.rn.f32 	%f52, %f49, %f51, %f49;
	setp.eq.f32 	%p4, %f46, 0f3F800000;
	selp.f32 	%f53, 0f00000000, %f52, %p4;
	setp.gt.f32 	%p5, %f46, 0f3F0F5C29;
	selp.f32 	%f54, %f53, %f46, %p5;
	copysign.f32 	%f55, %f45, %f54;
	mul.f32 	%f56, %f55, %f55;
	fma.rn.f32 	%f57, %f56, 0f3D10ECEF, 0f3C8B1ABB;
	fma.rn.f32 	%f58, %f57, %f56, 0f3CFC028C;
	fma.rn.f32 	%f59, %f58, %f56, 0f3D372139;
	fma.rn.f32 	%f60, %f59, %f56, 0f3D9993DB;
	fma.rn.f32 	%f61, %f60, %f56, 0f3E2AAAC6;
	mul.f32 	%f62, %f56, %f61;
	fma.rn.f32 	%f63, %f62, %f55, %f55;
	neg.f32 	%f64, %f63;
	selp.f32 	%f65, %f63, %f64, %p5;
	fma.rn.f32 	%f66, 0f3F6EE581, 0f3FD774EB, %f65;
	setp.gt.f32 	%p6, %f45, 0f3F0F5C29;
	selp.f32 	%f67, %f63, %f66, %p6;
	add.f32 	%f68, %f67, %f67;
	selp.f32 	%f69, %f68, %f67, %p5;
	mul.f32 	%f70, %f69, 0f43340000;
	cvt.f64.f32 	%fd1, %f70;
	div.rn.f64 	%fd2, %fd1, 0d400921FB54442D18;
	cvt.rn.f32.f64 	%f2, %fd2;
	sub.f32 	%f71, %f24, %f10;
	sub.f32 	%f72, %f25, %f13;
	sub.f32 	%f73, %f26, %f16;
	mul.f32 	%f74, %f31, %f72;
	fma.rn.f32 	%f75, %f30, %f71, %f74;
	fma.rn.f32 	%f76, %f32, %f73, %f75;
	mul.f32 	%f77, %f72, %f72;
	fma.rn.f32 	%f78, %f71, %f71, %f77;
	fma.rn.f32 	%f79, %f73, %f73, %f78;
	sqrt.rn.f32 	%f80, %f79;
	mul.f32 	%f81, %f43, %f80;
	div.rn.f32 	%f82, %f76, %f81;
	abs.f32 	%f83, %f82;
	fma.rn.f32 	%f84, %f83, 0fBF000000, 0f3F000000;
	rsqrt.approx.ftz.f32 	%f85, %f84;
	mul.f32 	%f86, %f85, %f84;
	mul.f32 	%f87, %f85, 0fBF000000;
	fma.rn.f32 	%f88, %f86, %f87, 0f3F000000;
	fma.rn.f32 	%f89, %f86, %f88, %f86;
	setp.eq.f32 	%p7, %f83, 0f3F800000;
	selp.f32 	%f90, 0f00000000, %f89, %p7;
	setp.gt.f32 	%p8, %f83, 0f3F0F5C29;
	selp.f32 	%f91, %f90, %f83, %p8;
	copysign.f32 	%f92, %f82, %f91;
	mul.f32 	%f93, %f92, %f92;
	fma.rn.f32 	%f94, %f93, 0f3D10ECEF, 0f3C8B1ABB;
	fma.rn.f32 	%f95, %f94, %f93, 0f3CFC028C;
	fma.rn.f32 	%f96, %f95, %f93, 0f3D372139;
	fma.rn.f32 	%f97, %f96, %f93, 0f3D9993DB;
	fma.rn.f32 	%f98, %f97, %f93, 0f3E2AAAC6;
	mul.f32 	%f99, %f93, %f98;
	fma.rn.f32 	%f100, %f99, %f92, %f92;
	neg.f32 	%f101, %f100;
	selp.f32 	%f102, %f100, %f101, %p8;
	fma.rn.f32 	%f103, 0f3F6EE581, 0f3FD774EB, %f102;
	setp.gt.f32 	%p9, %f82, 0f3F0F5C29;
	selp.f32 	%f104, %f100, %f103, %p9;
	add.f32 	%f105, %f104, %f104;
	selp.f32 	%f106, %f105, %f104, %p8;
	mul.f32 	%f107, %f106, 0f43340000;
	cvt.f64.f32 	%fd3, %f107;
	div.rn.f64 	%fd4, %fd3, 0d400921FB54442D18;
	cvt.rn.f32.f64 	%f3, %fd4;
	setp.le.f32 	%p10, %f1, %f4;
	setp.le.f32 	%p11, %f5, %f2;
	setp.ge.f32 	%p12, %f6, %f2;
	and.pred  	%p13, %p11, %p12;
	and.pred  	%p15, %p10, %p13;
	setp.le.f32 	%p16, %f7, %f3;
	setp.ge.f32 	%p17, %f8, %f3;
	and.pred  	%p18, %p16, %p17;
	and.pred  	%p20, %p15, %p18;
	not.pred 	%p21, %p20;
	@%p21 bra 	$L__BB2_3;
	mad.lo.s32 	%r15, %r5, %r1, %r12;
	mul.wide.s32 	%rd45, %r15, 4;
	add.s64 	%rd46, %rd1, %rd45;
	st.global.f32 	[%rd46], %f1;
	cvta.to.global.u64 	%rd47, %rd14;
	add.s64 	%rd48, %rd47, %rd45;
	st.global.f32 	[%rd48], %f2;
	cvta.to.global.u64 	%rd49, %rd15;
	add.s64 	%rd50, %rd49, %rd45;
	st.global.f32 	[%rd50], %f3;
	bra.uni 	$L__BB2_4;
$L__BB2_3:
	mad.lo.s32 	%r13, %r5, %r1, %r12;
	mul.wide.s32 	%rd43, %r13, 4;
	add.s64 	%rd44, %rd1, %rd43;
	mov.b32 	%r14, -1082130432;
	st.global.u32 	[%rd44], %r14;
$L__BB2_4:
	ret;

}
	// .globl	_Z26calculateCationAnionKernelPfS_S_S_S_S_S_iif
.visible .entry _Z26calculateCationAnionKernelPfS_S_S_S_S_S_iif(
	.param .u64 .ptr .align 1 _Z26calculateCationAnionKernelPfS_S_S_S_S_S_iif_param_0,
	.param .u64 .ptr .align 1 _Z26calculateCationAnionKernelPfS_S_S_S_S_S_iif_param_1,
	.param .u64 .ptr .align 1 _Z26calculateCationAnionKernelPfS_S_S_S_S_S_iif_param_2,
	.param .u64 .ptr .align 1 _Z26calculateCationAnionKernelPfS_S_S_S_S_S_iif_param_3,
	.param .u64 .ptr .align 1 _Z26calculateCationAnionKernelPfS_S_S_S_S_S_iif_param_4,
	.param .u64 .ptr .align 1 _Z26calculateCationAnionKernelPfS_S_S_S_S_S_iif_param_5,
	.param .u64 .ptr .align 1 _Z26calculateCationAnionKernelPfS_S_S_S_S_S_iif_param_6,
	.param .u32 _Z26calculateCationAnionKernelPfS_S_S_S_S_S_iif_param_7,
	.param .u32 _Z26calculateCationAnionKernelPfS_S_S_S_S_S_iif_param_8,
	.param .f32 _Z26calculateCationAnionKernelPfS_S_S_S_S_S_iif_param_9
)
{
	.reg .pred 	%p<5>;
	.reg .b32 	%r<16>;
	.reg .b32 	%f<15>;
	.reg .b64 	%rd<29>;

	ld.param.u64 	%rd3, [_Z26calculateCationAnionKernelPfS_S_S_S_S_S_iif_param_1];
	ld.param.u64 	%rd5, [_Z26calculateCationAnionKernelPfS_S_S_S_S_S_iif_param_3];
	ld.param.u64 	%rd6, [_Z26calculateCationAnionKernelPfS_S_S_S_S_S_iif_param_4];
	ld.param.u64 	%rd7, [_Z26calculateCationAnionKernelPfS_S_S_S_S_S_iif_param_5];
	ld.param.u64 	%rd8, [_Z26calculateCationAnionKernelPfS_S_S_S_S_S_iif_param_6];
	ld.param.u32 	%r4, [_Z26calculateCationAnionKernelPfS_S_S_S_S_S_iif_param_7];
	ld.param.u32 	%r5, [_Z26calculateCationAnionKernelPfS_S_S_S_S_S_iif_param_8];
	ld.param.f32 	%f2, [_Z26calculateCationAnionKernelPfS_S_S_S_S_S_iif_param_9];
	cvta.to.global.u64 	%rd1, %rd8;
	mov.u32 	%r6, %ctaid.x;
	mov.u32 	%r7, %ntid.x;
	mov.u32 	%r8, %tid.x;
	mad.lo.s32 	%r1, %r6, %r7, %r8;
	mov.u32 	%r9, %ctaid.y;
	mov.u32 	%r10, %ntid.y;
	mov.u32 	%r11, %tid.y;
	mad.lo.s32 	%r12, %r9, %r10, %r11;
	setp.ge.s32 	%p1, %r1, %r4;
	setp.ge.s32 	%p2, %r12, %r5;
	or.pred  	%p3, %p1, %p2;
	@%p3 bra 	$L__BB3_4;
	ld.param.u64 	%rd28, [_Z26calculateCationAnionKernelPfS_S_S_S_S_S_iif_param_2];
	ld.param.u64 	%rd27, [_Z26calculateCationAnionKernelPfS_S_S_S_S_S_iif_param_0];
	cvta.to.global.u64 	%rd9, %rd27;
	cvta.to.global.u64 	%rd10, %rd5;
	cvta.to.global.u64 	%rd11, %rd3;
	cvta.to.global.u64 	%rd12, %rd6;
	cvta.to.global.u64 	%rd13, %rd28;
	cvta.to.global.u64 	%rd14, %rd7;
	mul.wide.s32 	%rd15, %r1, 4;
	add.s64 	%rd16, %rd9, %rd15;
	ld.global.f32 	%f3, [%rd16];
	mul.wide.u32 	%rd17, %r12, 4;
	add.s64 	%rd18, %rd10, %rd17;
	ld.global.f32 	%f4, [%rd18];
	sub.f32 	%f5, %f3, %f4;
	add.s64 	%rd19, %rd11, %rd15;
	ld.global.f32 	%f6, [%rd19];
	add.s64 	%rd20, %rd12, %rd17;
	ld.global.f32 	%f7, [%rd20];
	sub.f32 	%f8, %f6, %f7;
	add.s64 	%rd21, %rd13, %rd15;
	ld.global.f32 	%f9, [%rd21];
	add.s64 	%rd22, %rd14, %rd17;
	ld.global.f32 	%f10, [%rd22];
	sub.f32 	%f11, %f9, %f10;
	mul.f32 	%f12, %f8, %f8;
	fma.rn.f32 	%f13, %f5, %f5, %f12;
	fma.rn.f32 	%f14, %f11, %f11, %f13;
	sqrt.rn.f32 	%f1, %f14;
	setp.gtu.f32 	%p4, %f1, %f2;
	@%p4 bra 	$L__BB3_3;
	mad.lo.s32 	%r13, %r5, %r1, %r12;
	mul.wide.s32 	%rd23, %r13, 4;
	add.s64 	%rd24, %rd1, %rd23;
	st.global.f32 	[%rd24], %f1;
	bra.uni 	$L__BB3_4;
$L__BB3_3:
	mad.lo.s32 	%r14, %r5, %r1, %r12;
	mul.wide.s32 	%rd25, %r14, 4;
	add.s64 	%rd26, %rd1, %rd25;
	mov.b32 	%r15, -1082130432;
	st.global.u32 	[%rd26], %r15;
$L__BB3_4:
	ret;

}
	// .globl	_Z25calculateCationRingKernelPfS_S_S_S_S_S_S_S_S_S_iifff
.visible .entry _Z25calculateCationRingKernelPfS_S_S_S_S_S_S_S_S_S_iifff(
	.param .u64 .ptr .align 1 _Z25calculateCationRingKernelPfS_S_S_S_S_S_S_S_S_S_iifff_param_0,
	.param .u64 .ptr .align 1 _Z25calculateCationRingKernelPfS_S_S_S_S_S_S_S_S_S_iifff_param_1,
	.param .u64 .ptr .align 1 _Z25calculateCationRingKernelPfS_S_S_S_S_S_S_S_S_S_iifff_param_2,
	.param .u64 .ptr .align 1 _Z25calculateCationRingKernelPfS_S_S_S_S_S_S_S_S_S_iifff_param_3,
	.param .u64 .ptr .align 1 _Z25calculateCationRingKernelPfS_S_S_S_S_S_S_S_S_S_iifff_param_4,
	.param .u64 .ptr .align 1 _Z25calculateCationRingKernelPfS_S_S_S_S_S_S_S_S_S_iifff_param_5,
	.param .u64 .ptr .align 1 _Z25calculateCationRingKernelPfS_S_S_S_S_S_S_S_S_S_iifff_param_6,
	.param .u64 .ptr .align 1 _Z25calculateCationRingKernelPfS_S_S_S_S_S_S_S_S_S_iifff_param_7,
	.param .u64 .ptr .align 1 _Z25calculateCationRingKernelPfS_S_S_S_S_S_S_S_S_S_iifff_param_8,
	.param .u64 .ptr .align 1 _Z25calculateCationRingKernelPfS_S_S_S_S_S_S_S_S_S_iifff_param_9,
	.param .u64 .ptr .align 1 _Z25calculateCationRingKernelPfS_S_S_S_S_S_S_S_S_S_iifff_param_10,
	.param .u32 _Z25calculateCationRingKernelPfS_S_S_S_S_S_S_S_S_S_iifff_param_11,
	.param .u32 _Z25calculateCationRingKernelPfS_S_S_S_S_S_S_S_S_S_iifff_param_12,
	.param .f32 _Z25calculateCationRingKernelPfS_S_S_S_S_S_S_S_S_S_iifff_param_13,
	.param .f32 _Z25calculateCationRingKernelPfS_S_S_S_S_S_S_S_S_S_iifff_param_14,
	.param .f32 _Z25calculateCationRingKernelPfS_S_S_S_S_S_S_S_S_S_iifff_param_15
)
{
	.reg .pred 	%p<11>;
	.reg .b32 	%r<18>;
	.reg .b32 	%f<55>;
	.reg .b64 	%rd<45>;
	.reg .b64 	%fd<3>;

	ld.param.u64 	%rd3, [_Z25calculateCationRingKernelPfS_S_S_S_S_S_S_S_S_S_iifff_param_1];
	ld.param.u64 	%rd5, [_Z25calculateCationRingKernelPfS_S_S_S_S_S_S_S_S_S_iifff_param_3];
	ld.param.u64 	%rd6, [_Z25calculateCationRingKernelPfS_S_S_S_S_S_S_S_S_S_iifff_param_4];
	ld.param.u64 	%rd7, [_Z25calculateCationRingKernelPfS_S_S_S_S_S_S_S_S_S_iifff_param_5];
	ld.param.u64 	%rd9, [_Z25calculateCationRingKernelPfS_S_S_S_S_S_S_S_S_S_iifff_param_7];
	ld.param.u64 	%rd10, [_Z25calculateCationRingKernelPfS_S_S_S_S_S_S_S_S_S_iifff_param_8];
	ld.param.u64 	%rd12, [_Z25calculateCationRingKernelPfS_S_S_S_S_S_S_S_S_S_iifff_param_9];
	ld.param.u64 	%rd11, [_Z25calculateCationRingKernelPfS_S_S_S_S_S_S_S_S_S_iifff_param_10];
	ld.param.u32 	%r4, [_Z25calculateCationRingKernelPfS_S_S_S_S_S_S_S_S_S_iifff_param_11];
	ld.param.u32 	%r5, [_Z25calculateCationRingKernelPfS_S_S_S_S_S_S_S_S_S_iifff_param_12];
	ld.param.f32 	%f6, [_Z25calculateCationRingKernelPfS_S_S_S_S_S_S_S_S_S_iifff_param_13];
	ld.param.f32 	%f7, [_Z25calculateCationRingKernelPfS_S_S_S_S_S_S_S_S_S_iifff_param_14];
	ld.param.f32 	%f8, [_Z25calculateCationRingKernelPfS_S_S_S_S_S_S_S_S_S_iifff_param_15];
	cvta.to.global.u64 	%rd1, %rd12;
	mov.u32 	%r6, %ctaid.x;
	mov.u32 	%r7, %ntid.x;
	mov.u32 	%r8, %tid.x;
	mad.lo.s32 	%r1, %r6, %r7, %r8;
	mov.u32 	%r9, %ctaid.y;
	mov.u32 	%r10, %ntid.y;
	mov.u32 	%r11, %tid.y;
	mad.lo.s32 	%r12, %r9, %r10, %r11;
	setp.ge.s32 	%p1, %r1, %r4;
	setp.ge.s32 	%p2, %r12, %r5;
	or.pred  	%p3, %p1, %p2;
	@%p3 bra 	$L__BB4_6;
	ld.param.u64 	%rd43, [_Z25calculateCationRingKernelPfS_S_S_S_S_S_S_S_S_S_iifff_param_2];
	ld.param.u64 	%rd42, [_Z25calculateCationRingKernelPfS_S_S_S_S_S_S_S_S_S_iifff_param_0];
	cvta.to.global.u64 	%rd13, %rd42;
	cvta.to.global.u64 	%rd14, %rd5;
	cvta.to.global.u64 	%rd15, %rd3;
	cvta.to.global.u64 	%rd16, %rd6;
	cvta.to.global.u64 	%rd17, %rd43;
	cvta.to.global.u64 	%rd18, %rd7;
	mul.wide.s32 	%rd19, %r1, 4;
	add.s64 	%rd20, %rd13, %rd19;
	ld.global.f32 	%f9, [%rd20];
	mul.wide.u32 	%rd21, %r12, 4;
	add.s64 	%rd22, %rd14, %rd21;
	ld.global.f32 	%f10, [%rd22];
	sub.f32 	%f1, %f9, %f10;
	add.s64 	%rd23, %rd15, %rd19;
	ld.global.f32 	%f11, [%rd23];
	add.s64 	%rd24, %rd16, %rd21;
	ld.global.f32 	%f12, [%rd24];
	sub.f32 	%f2, %f11, %f12;
	add.s64 	%rd25, %rd17, %rd19;
	ld.global.f32 	%f13, [%rd25];
	add.s64 	%rd26, %rd18, %rd21;
	ld.global.f32 	%f14, [%rd26];
	sub.f32 	%f3, %f13, %f14;
	mul.f32 	%f15, %f2, %f2;
	fma.rn.f32 	%f16, %f1, %f1, %f15;
	fma.rn.f32 	%f17, %f3, %f3, %f16;
	sqrt.rn.f32 	%f4, %f17;
	setp.gtu.f32 	%p4, %f4, %f6;
	@%p4 bra 	$L__BB4_5;
	ld.param.u64 	%rd44, [_Z25calculateCationRingKernelPfS_S_S_S_S_S_S_S_S_S_iifff_param_6];
	cvta.to.global.u64 	%rd27, %rd44;
	add.s64 	%rd29, %rd27, %rd21;
	ld.global.f32 	%f18, [%rd29];
	cvta.to.global.u64 	%rd30, %rd9;
	add.s64 	%rd31, %rd30, %rd21;
	ld.global.f32 	%f19, [%rd31];
	mul.f32 	%f20, %f2, %f19;
	fma.rn.f32 	%f21, %f1, %f18, %f20;
	cvta.to.global.u64 	%rd32, %rd10;
	add.s64 	%rd33, %rd32, %rd21;
	ld.global.f32 	%f22, [%rd33];
	fma.rn.f32 	%f23, %f3, %f22, %f21;
	mul.f32 	%f24, %f19, %f19;
	fma.rn.f32 	%f25, %f18, %f18, %f24;
	fma.rn.f32 	%f26, %f22, %f22, %f25;
	sqrt.rn.f32 	%f27, %f26;
	mul.f32 	%f28, %f4, %f27;
	div.rn.f32 	%f29, %f23, %f28;
	abs.f32 	%f30, %f29;
	fma.rn.f32 	%f31, %f30, 0fBF000000, 0f3F000000;
	rsqrt.approx.ftz.f32 	%f32, %f31;
	mul.f32 	%f33, %f32, %f31;
	mul.f32 	%f34, %f32, 0fBF000000;
	fma.rn.f32 	%f35, %f33, %f34, 0f3F000000;
	fma.rn.f32 	%f36, %f33, %f35, %f33;
	setp.eq.f32 	%p5, %f30, 0f3F800000;
	selp.f32 	%f37, 0f00000000, %f36, %p5;
	setp.gt.f32 	%p6, %f30, 0f3F0F5C29;
	selp.f32 	%f38, %f37, %f30, %p6;
	copysign.f32 	%f39, %f29, %f38;
	mul.f32 	%f40, %f39, %f39;
	fma.rn.f32 	%f41, %f40, 0f3D10ECEF, 0f3C8B1ABB;
	fma.rn.f32 	%f42, %f41, %f40, 0f3CFC028C;
	fma.rn.f32 	%f43, %f42, %f40, 0f3D372139;
	fma.rn.f32 	%f44, %f43, %f40, 0f3D9993DB;
	fma.rn.f32 	%f45, %f44, %f40, 0f3E2AAAC6;
	mul.f32 	%f46, %f40, %f45;
	fma.rn.f32 	%f47, %f46, %f39, %f39;
	neg.f32 	%f48, %f47;
	selp.f32 	%f49, %f47, %f48, %p6;
	fma.rn.f32 	%f50, 0f3F6EE581, 0f3FD774EB, %f49;
	setp.gt.f32 	%p7, %f29, 0f3F0F5C29;
	selp.f32 	%f51, %f47, %f50, %p7;
	add.f32 	%f52, %f51, %f51;
	selp.f32 	%f53, %f52, %f51, %p6;
	mul.f32 	%f54, %f53, 0f43340000;
	cvt.f64.f32 	%fd1, %f54;
	div.rn.f64 	%fd2, %fd1, 0d400921FB54442D18;
	cvt.rn.f32.f64 	%f5, %fd2;
	setp.gtu.f32 	%p8, %f7, %f5;
	setp.ltu.f32 	%p9, %f8, %f5;
	or.pred  	%p10, %p8, %p9;
	@%p10 bra 	$L__BB4_4;
	mad.lo.s32 	%r15, %r5, %r1, %r12;
	mul.wide.s32 	%rd36, %r15, 4;
	add.s64 	%rd37, %rd1, %rd36;
	st.global.f32 	[%rd37], %f4;
	cvta.to.global.u64 	%rd38, %rd11;
	add.s64 	%rd39, %rd38, %rd36;
	st.global.f32 	[%rd39], %f5;
	bra.uni 	$L__BB4_6;
$L__BB4_4:
	mad.lo.s32 	%r13, %r5, %r1, %r12;
	mul.wide.s32 	%rd34, %r13, 4;
	add.s64 	%rd35, %rd1, %rd34;
	mov.b32 	%r14, -1082130432;
	st.global.u32 	[%rd35], %r14;
	bra.uni 	$L__BB4_6;
$L__BB4_5:
	mad.lo.s32 	%r16, %r5, %r1, %r12;
	mul.wide.s32 	%rd40, %r16, 4;
	add.s64 	%rd41, %rd1, %rd40;
	mov.b32 	%r17, -1082130432;
	st.global.u32 	[%rd41], %r17;
$L__BB4_6:
	ret;

}


// ===== COMPILED SASS (sm_100) =====

	.target	sm_100

	.elftype	@"ET_EXEC"


//--------------------- .note.nv.tkinfo           --------------------------
	.section	.note.nv.tkinfo,"",@"SHT_NOTE"
	.sectionflags	@"SHF_NOTE_NV_TKINFO"
	.tkinfo
        /*0018*/ 	.word	0x00000002
        /*0030*/ 	.string	""
        /*0030*/ 	.string	"ptxas"
        /*0030*/ 	.string	"Cuda compilation tools, release 13.0, V13.0.88"
        /*0030*/ 	.string	"Build cuda_13.0.r13.0/compiler.36424714_0"
        /*0030*/ 	.string	"-arch sm_100 -m 64 "



//--------------------- .note.nv.cuinfo           --------------------------
	.section	.note.nv.cuinfo,"",@"SHT_NOTE"
	.sectionflags	@"SHF_NOTE_NV_CUINFO"
        /*0018*/ 	.short	0x0002
        /*001a*/ 	.short	0x0064
        /*001c*/ 	.short	0x0082
	.zero		2


//--------------------- .nv.info                  --------------------------
	.section	.nv.info,"",@"SHT_CUDA_INFO"
	.align	4


	//----- nvinfo : EIATTR_REGCOUNT
	.align		4
        /*0000*/ 	.byte	0x04, 0x2f
        /*0002*/ 	.short	(.L_1 - .L_0)
	.align		4
.L_0:
        /*0004*/ 	.word	index@(_Z26calculateDistancesKernel2DPfS_S_S_S_S_S_ii)
        /*0008*/ 	.word	0x00000013


	//----- nvinfo : EIATTR_FRAME_SIZE
	.align		4
.L_1:
        /*000c*/ 	.byte	0x04, 0x11
        /*000e*/ 	.short	(.L_3 - .L_2)
	.align		4
.L_2:
        /*0010*/ 	.word	index@($__internal_10_$__cuda_sm20_sqrt_rn_f32_slowpath)
        /*0014*/ 	.word	0x00000000


	//----- nvinfo : EIATTR_FRAME_SIZE
	.align		4
.L_3:
        /*0018*/ 	.byte	0x04, 0x11
        /*001a*/ 	.short	(.L_5 - .L_4)
	.align		4
.L_4:
        /*001c*/ 	.word	index@(_Z26calculateDistancesKernel2DPfS_S_S_S_S_S_ii)
        /*0020*/ 	.word	0x00000000


	//----- nvinfo : EIATTR_REGCOUNT
	.align		4
.L_5:
        /*0024*/ 	.byte	0x04, 0x2f
        /*0026*/ 	.short	(.L_7 - .L_6)
	.align		4
.L_6:
        /*0028*/ 	.word	index@(_Z27calculateHydrogenBondKernelPfS_S_S_S_S_S_S_S_S_S_ii)
        /*002c*/ 	.word	0x0000001c


	//----- nvinfo : EIATTR_FRAME_SIZE
	.align		4
.L_7:
        /*0030*/ 	.byte	0x04, 0x11
        /*0032*/ 	.short	(.L_9 - .L_8)
	.align		4
.L_8:
        /*0034*/ 	.word	index@($__internal_9_$__cuda_sm3x_div_rn_noftz_f32_slowpath)
        /*0038*/ 	.word	0x00000000


	//----- nvinfo : EIATTR_FRAME_SIZE
	.align		4
.L_9:
        /*003c*/ 	.byte	0x04, 0x11
        /*003e*/ 	.short	(.L_11 - .L_10)
	.align		4
.L_10:
        /*0040*/ 	.word	index@($__internal_8_$__cuda_sm20_sqrt_rn_f32_slowpath)
        /*0044*/ 	.word	0x00000000


	//----- nvinfo : EIATTR_FRAME_SIZE
	.align		4
.L_11:
        /*0048*/ 	.byte	0x04, 0x11
        /*004a*/ 	.short	(.L_13 - .L_12)
	.align		4
.L_12:
        /*004c*/ 	.word	index@($__internal_7_$__cuda_sm20_div_rn_f64_full)
        /*0050*/ 	.word	0x00000000


	//----- nvinfo : EIATTR_FRAME_SIZE
	.align		4
.L_13:
        /*0054*/ 	.byte	0x04, 0x11
        /*0056*/ 	.short	(.L_15 - .L_14)
	.align		4
.L_14:
        /*0058*/ 	.word	index@(_Z27calculateHydrogenBondKernelPfS_S_S_S_S_S_S_S_S_S_ii)
        /*005c*/ 	.word	0x00000000


	//----- nvinfo : EIATTR_REGCOUNT
	.align		4
.L_15:
        /*0060*/ 	.byte	0x04, 0x2f
        /*0062*/ 	.short	(.L_17 - .L_16)
	.align		4
.L_16:
        /*0064*/ 	.word	index@(_Z26calculateHalogenBondKernelPfS_S_S_S_S_S_S_S_S_S_S_S_S_S_iifffff)
        /*0068*/ 	.word	0x00000022


	//----- nvinfo : EIATTR_FRAME_SIZE
	.align		4
.L_17:
        /*006c*/ 	.byte	0x04, 0x11
        /*006e*/ 	.short	(.L_19 - .L_18)
	.align		4
.L_18:
        /*0070*/ 	.word	index@($__internal_6_$__cuda_sm3x_div_rn_noftz_f32_slowpath)
        /*0074*/ 	.word	0x00000000


	//----- nvinfo : EIATTR_FRAME_SIZE
	.align		4
.L_19:
        /*0078*/ 	.byte	0x04, 0x11
        /*007a*/ 	.short	(.L_21 - .L_20)
	.align		4
.L_20:
        /*007c*/ 	.word	index@($__internal_5_$__cuda_sm20_sqrt_rn_f32_slowpath)
        /*0080*/ 	.word	0x00000000


	//----- nvinfo : EIATTR_FRAME_SIZE
	.align		4
.L_21:
        /*0084*/ 	.byte	0x04, 0x11
        /*0086*/ 	.short	(.L_23 - .L_22)
	.align		4
.L_22:
        /*0088*/ 	.word	index@($__internal_4_$__cuda_sm20_div_rn_f64_full)
        /*008c*/ 	.word	0x00000000


	//----- nvinfo : EIATTR_FRAME_SIZE
	.align		4
.L_23:
        /*0090*/ 	.byte	0x04, 0x11
        /*0092*/ 	.short	(.L_25 - .L_24)
	.align		4
.L_24:
        /*0094*/ 	.word	index@(_Z26calculateHalogenBondKernelPfS_S_S_S_S_S_S_S_S_S_S_S_S_S_iifffff)
        /*0098*/ 	.word	0x00000000


	//----- nvinfo : EIATTR_REGCOUNT
	.align		4
.L_25:
        /*009c*/ 	.byte	0x04, 0x2f
        /*009e*/ 	.short	(.L_27 - .L_26)
	.align		4
.L_26:
        /*00a0*/ 	.word	index@(_Z26calculateCationAnionKernelPfS_S_S_S_S_S_iif)
        /*00a4*/ 	.word	0x00000013


	//----- nvinfo : EIATTR_FRAME_SIZE
	.align		4
.L_27:
        /*00a8*/ 	.byte	0x04, 0x11
        /*00aa*/ 	.short	(.L_29 - .L_28)
	.align		4
.L_28:
        /*00ac*/ 	.word	index@($__internal_3_$__cuda_sm20_sqrt_rn_f32_slowpath)
        /*00b0*/ 	.word	0x00000000


	//----- nvinfo : EIATTR_FRAME_SIZE
	.align		4
.L_29:
        /*00b4*/ 	.byte	0x04, 0x11
        /*00b6*/ 	.short	(.L_31 - .L_30)
	.align		4
.L_30:
        /*00b8*/ 	.word	index@(_Z26calculateCationAnionKernelPfS_S_S_S_S_S_iif)
        /*00bc*/ 	.word	0x00000000


	//----- nvinfo : EIATTR_REGCOUNT
	.align		4
.L_31:
        /*00c0*/ 	.byte	0x04, 0x2f
        /*00c2*/ 	.short	(.L_33 - .L_32)
	.align		4
.L_32:
        /*00c4*/ 	.word	index@(_Z25calculateCationRingKernelPfS_S_S_S_S_S_S_S_S_S_iifff)
        /*00c8*/ 	.word	0x00000019


	//----- nvinfo : EIATTR_FRAME_SIZE
	.align		4
.L_33:
        /*00cc*/ 	.byte	0x04, 0x11
        /*00ce*/ 	.short	(.L_35 - .L_34)
	.align		4
.L_34:
        /*00d0*/ 	.word	index@($__internal_2_$__cuda_sm3x_div_rn_noftz_f32_slowpath)
        /*00d4*/ 	.word	0x00000000


	//----- nvinfo : EIATTR_FRAME_SIZE
	.align		4
.L_35:
        /*00d8*/ 	.byte	0x04, 0x11
        /*00da*/ 	.short	(.L_37 - .L_36)
	.align		4
.L_36:
        /*00dc*/ 	.word	index@($__internal_1_$__cuda_sm20_sqrt_rn_f32_slowpath)
        /*00e0*/ 	.word	0x00000000


	//----- nvinfo : EIATTR_FRAME_SIZE
	.align		4
.L_37:
        /*00e4*/ 	.byte	0x04, 0x11
        /*00e6*/ 	.short	(.L_39 - .L_38)
	.align		4
.L_38:
        /*00e8*/ 	.word	index@($__internal_0_$__cuda_sm20_div_rn_f64_full)
        /*00ec*/ 	.word	0x00000000


	//----- nvinfo : EIATTR_FRAME_SIZE
	.align		4
.L_39:
        /*00f0*/ 	.byte	0x04, 0x11
        /*00f2*/ 	.short	(.L_41 - .L_40)
	.align		4
.L_40:
        /*00f4*/ 	.word	index@(_Z25calculateCationRingKernelPfS_S_S_S_S_S_S_S_S_S_iifff)
        /*00f8*/ 	.word	0x00000000


	//----- nvinfo : EIATTR_MIN_STACK_SIZE
	.align		4
.L_41:
        /*00fc*/ 	.byte	0x04, 0x12
        /*00fe*/ 	.short	(.L_43 - .L_42)
	.align		4
.L_42:
        /*0100*/ 	.word	index@(_Z25calculateCationRingKernelPfS_S_S_S_S_S_S_S_S_S_iifff)
        /*0104*/ 	.word	0x00000000


	//----- nvinfo : EIATTR_MIN_STACK_SIZE
	.align		4
.L_43:
        /*0108*/ 	.byte	0x04, 0x12
        /*010a*/ 	.short	(.L_45 - .L_44)
	.align		4
.L_44:
        /*010c*/ 	.word	index@(_Z26calculateCationAnionKernelPfS_S_S_S_S_S_iif)
        /*0110*/ 	.word	0x00000000


	//----- nvinfo : EIATTR_MIN_STACK_SIZE
	.align		4
.L_45:
        /*0114*/ 	.byte	0x04, 0x12
        /*0116*/ 	.short	(.L_47 - .L_46)
	.align		4
.L_46:
        /*0118*/ 	.word	index@(_Z26calculateHalogenBondKernelPfS_S_S_S_S_S_S_S_S_S_S_S_S_S_iifffff)
        /*011c*/ 	.word	0x00000000


	//----- nvinfo : EIATTR_MIN_STACK_SIZE
	.align		4
.L_47:
        /*0120*/ 	.byte	0x04, 0x12
        /*0122*/ 	.short	(.L_49 - .L_48)
	.align		4
.L_48:
        /*0124*/ 	.word	index@(_Z27calculateHydrogenBondKernelPfS_S_S_S_S_S_S_S_S_S_ii)
        /*0128*/ 	.word	0x00000000


	//----- nvinfo : EIATTR_MIN_STACK_SIZE
	.align		4
.L_49:
        /*012c*/ 	.byte	0x04, 0x12
        /*012e*/ 	.short	(.L_51 - .L_50)
	.align		4
.L_50:
        /*0130*/ 	.word	index@(_Z26calculateDistancesKernel2DPfS_S_S_S_S_S_ii)
        /*0134*/ 	.word	0x00000000
.L_51:


//--------------------- .nv.compat                --------------------------
	.section	.nv.compat,"",@"SHT_CUDA_COMPAT_INFO"
	.align	4
        /*0000*/ 	.byte	0x02, 0x09, 0x00, 0x00, 0x02, 0x02, 0x01, 0x00, 0x02, 0x05, 0x05, 0x00, 0x03, 0x07, 0x01, 0x01
        /*0010*/ 	.byte	0x02, 0x03, 0x00, 0x00, 0x02, 0x06, 0x01, 0x00, 0x04, 0x0b, 0x08, 0x00, 0x01, 0x00, 0x00, 0x00
        /*0020*/ 	.byte	0x00, 0x00, 0x00, 0x00


//--------------------- .nv.info._Z25calculateCationRingKernelPfS_S_S_S_S_S_S_S_S_S_iifff --------------------------
	.section	.nv.info._Z25calculateCationRingKernelPfS_S_S_S_S_S_S_S_S_S_iifff,"",@"SHT_CUDA_INFO"
	.sectionflags	@""
	.align	4


	//----- nvinfo : EIATTR_CUDA_API_VERSION
	.align		4
        /*0000*/ 	.byte	0x04, 0x37
        /*0002*/ 	.short	(.L_53 - .L_52)
.L_52:
        /*0004*/ 	.word	0x00000082


	//----- nvinfo : EIATTR_KPARAM_INFO
	.align		4
.L_53:
        /*0008*/ 	.byte	0x04, 0x17
        /*000a*/ 	.short	(.L_55 - .L_54)
.L_54:
        /*000c*/ 	.word	0x00000000
        /*0010*/ 	.short	0x000f
        /*0012*/ 	.short	0x0068
        /*0014*/ 	.byte	0x00, 0xf0, 0x11, 0x00


	//----- nvinfo : EIATTR_KPARAM_INFO
	.align		4
.L_55:
        /*0018*/ 	.byte	0x04, 0x17
        /*001a*/ 	.short	(.L_57 - .L_56)
.L_56:
        /*001c*/ 	.word	0x00000000
        /*0020*/ 	.short	0x000e
        /*0022*/ 	.short	0x0064
        /*0024*/ 	.byte	0x00, 0xf0, 0x11, 0x00


	//----- nvinfo : EIATTR_KPARAM_INFO
	.align		4
.L_57:
        /*0028*/ 	.byte	0x04, 0x17
        /*002a*/ 	.short	(.L_59 - .L_58)
.L_58:
        /*002c*/ 	.word	0x00000000
        /*0030*/ 	.short	0x000d
        /*0032*/ 	.short	0x0060
        /*0034*/ 	.byte	0x00, 0xf0, 0x11, 0x00


	//----- nvinfo : EIATTR_KPARAM_INFO
	.align		4
.L_59:
        /*0038*/ 	.byte	0x04, 0x17
        /*003a*/ 	.short	(.L_61 - .L_60)
.L_60:
        /*003c*/ 	.word	0x00000000
        /*0040*/ 	.short	0x000c
        /*0042*/ 	.short	0x005c
        /*0044*/ 	.byte	0x00, 0xf0, 0x11, 0x00


	//----- nvinfo : EIATTR_KPARAM_INFO
	.align		4
.L_61:
        /*0048*/ 	.byte	0x04, 0x17
        /*004a*/ 	.short	(.L_63 - .L_62)
.L_62:
        /*004c*/ 	.word	0x00000000
        /*0050*/ 	.short	0x000b
        /*0052*/ 	.short	0x0058
        /*0054*/ 	.byte	0x00, 0xf0, 0x11, 0x00


	//----- nvinfo : EIATTR_KPARAM_INFO
	.align		4
.L_63:
        /*0058*/ 	.byte	0x04, 0x17
        /*005a*/ 	.short	(.L_65 - .L_64)
.L_64:
        /*005c*/ 	.word	0x00000000
        /*0060*/ 	.short	0x000a
        /*0062*/ 	.short	0x0050
        /*0064*/ 	.byte	0x00, 0xf5, 0x21, 0x00


	//----- nvinfo : EIATTR_KPARAM_INFO
	.align		4
.L_65:
        /*0068*/ 	.byte	0x04, 0x17
        /*006a*/ 	.short	(.L_67 - .L_66)
.L_66:
        /*006c*/ 	.word	0x00000000
        /*0070*/ 	.short	0x0009
        /*0072*/ 	.short	0x0048
        /*0074*/ 	.byte	0x00, 0xf5, 0x21, 0x00


	//----- nvinfo : EIATTR_KPARAM_INFO
	.align		4
.L_67:
        /*0078*/ 	.byte	0x04, 0x17
        /*007a*/ 	.short	(.L_69 - .L_68)
.L_68:
        /*007c*/ 	.word	0x00000000
        /*0080*/ 	.short	0x0008
        /*0082*/ 	.short	0x0040
        /*0084*/ 	.byte	0x00, 0xf5, 0x21, 0x00


	//----- nvinfo : EIATTR_KPARAM_INFO
	.align		4
.L_69:
        /*0088*/ 	.byte	0x04, 0x17
        /*008a*/ 	.short	(.L_71 - .L_70)
.L_70:
        /*008c*/ 	.word	0x00000000
        /*0090*/ 	.short	0x0007
        /*0092*/ 	.short	0x0038
        /*0094*/ 	.byte	0x00, 0xf5, 0x21, 0x00


	//----- nvinfo : EIATTR_KPARAM_INFO
	.align		4
.L_71:
        /*0098*/ 	.byte	0x04, 0x17
        /*009a*/ 	.short	(.L_73 - .L_72)
.L_72:
        /*009c*/ 	.word	0x00000000
        /*00a0*/ 	.short	0x0006
        /*00a2*/ 	.short	0x0030
        /*00a4*/ 	.byte	0x00, 0xf5, 0x21, 0x00


	//----- nvinfo : EIATTR_KPARAM_INFO
	.align		4
.L_73:
        /*00a8*/ 	.byte	0x04, 0x17
        /*00aa*/ 	.short	(.L_75 - .L_74)
.L_74:
        /*00ac*/ 	.word	0x00000000
        /*00b0*/ 	.short	0x0005
        /*00b2*/ 	.short	0x0028
        /*00b4*/ 	.byte	0x00, 0xf5, 0x21, 0x00


	//----- nvinfo : EIATTR_KPARAM_INFO
	.align		4
.L_75:
        /*00b8*/ 	.byte	0x04, 0x17
        /*00ba*/ 	.short	(.L_77 - .L_76)
.L_76:
        /*00bc*/ 	.word	0x00000000
        /*00c0*/ 	.short	0x0004
        /*00c2*/ 	.short	0x0020
        /*00c4*/ 	.byte	0x00, 0xf5, 0x21, 0x00


	//----- nvinfo : EIATTR_KPARAM_INFO
	.align		4
.L_77:
        /*00c8*/ 	.byte	0x04, 0x17
        /*00ca*/ 	.short	(.L_79 - .L_78)
.L_78:
        /*00cc*/ 	.word	0x00000000
        /*00d0*/ 	.short	0x0003
        /*00d2*/ 	.short	0x0018
        /*00d4*/ 	.byte	0x00, 0xf5, 0x21, 0x00


	//----- nvinfo : EIATTR_KPARAM_INFO
	.align		4
.L_79:
        /*00d8*/ 	.byte	0x04, 0x17
        /*00da*/ 	.short	(.L_81 - .L_80)
.L_80:
        /*00dc*/ 	.word	0x00000000
        /*00e0*/ 	.short	0x0002
        /*00e2*/ 	.short	0x0010
        /*00e4*/ 	.byte	0x00, 0xf5, 0x21, 0x00


	//----- nvinfo : EIATTR_KPARAM_INFO
	.align		4
.L_81:
        /*00e8*/ 	.byte	0x04, 0x17
        /*00ea*/ 	.short	(.L_83 - .L_82)
.L_82:
        /*00ec*/ 	.word	0x00000000
        /*00f0*/ 	.short	0x0001
        /*00f2*/ 	.short	0x0008
        /*00f4*/ 	.byte	0x00, 0xf5, 0x21, 0x00


	//----- nvinfo : EIATTR_KPARAM_INFO
	.align		4
.L_83:
        /*00f8*/ 	.byte	0x04, 0x17
        /*00fa*/ 	.short	(.L_85 - .L_84)
.L_84:
        /*00fc*/ 	.word	0x00000000
        /*0100*/ 	.short	0x0000
        /*0102*/ 	.short	0x0000
        /*0104*/ 	.byte	0x00, 0xf5, 0x21, 0x00


	//----- nvinfo : EIATTR_SPARSE_MMA_MASK
	.align		4
.L_85:
        /*0108*/ 	.byte	0x03, 0x50
        /*010a*/ 	.short	0x0000


	//----- nvinfo : EIATTR_MAXREG_COUNT
	.align		4
        /*010c*/ 	.byte	0x03, 0x1b
        /*010e*/ 	.short	0x00ff


	//----- nvinfo : EIATTR_MERCURY_ISA_VERSION
	.align		4
        /*0110*/ 	.byte	0x03, 0x5f
        /*0112*/ 	.short	0x0101


	//----- nvinfo : EIATTR_VRC_CTA_INIT_COUNT
	.align		4
        /*0114*/ 	.byte	0x02, 0x4a
	.zero		1
	.zero		1


	//----- nvinfo : EIATTR_EXIT_INSTR_OFFSETS
	.align		4
        /*0118*/ 	.byte	0x04, 0x1c
        /*011a*/ 	.short	(.L_87 - .L_86)


	//   ....[0]....
.L_86:
        /*011c*/ 	.word	0x000000c0


	//   ....[1]....
        /*0120*/ 	.word	0x00000a20


	//   ....[2]....
        /*0124*/ 	.word	0x00000a90


	//   ....[3]....
        /*0128*/ 	.word	0x00000b00


	//----- nvinfo : EIATTR_CRS_STACK_SIZE
	.align		4
.L_87:
        /*012c*/ 	.byte	0x04, 0x1e
        /*012e*/ 	.short	(.L_89 - .L_88)
.L_88:
        /*0130*/ 	.word	0x00000000


	//----- nvinfo : EIATTR_CBANK_PARAM_SIZE
	.align		4
.L_89:
        /*0134*/ 	.byte	0x03, 0x19
        /*0136*/ 	.short	0x006c


	//----- nvinfo : EIATTR_PARAM_CBANK
	.align		4
        /*0138*/ 	.byte	0x04, 0x0a
        /*013a*/ 	.short	(.L_91 - .L_90)
	.align		4
.L_90:
        /*013c*/ 	.word	index@(.nv.constant0._Z25calculateCationRingKernelPfS_S_S_S_S_S_S_S_S_S_iifff)
        /*0140*/ 	.short	0x0380
        /*0142*/ 	.short	0x006c


	//----- nvinfo : EIATTR_SW_WAR
	.align		4
.L_91:
        /*0144*/ 	.byte	0x04, 0x36
        /*0146*/ 	.short	(.L_93 - .L_92)
.L_92:
        /*0148*/ 	.word	0x00000008
.L_93:


//--------------------- .nv.info._Z26calculateCationAnionKernelPfS_S_S_S_S_S_iif --------------------------
	.section	.nv.info._Z26calculateCationAnionKernelPfS_S_S_S_S_S_iif,"",@"SHT_CUDA_INFO"
	.sectionflags	@""
	.align	4


	//----- nvinfo : EIATTR_CUDA_API_VERSION
	.align		4
        /*0000*/ 	.byte	0x04, 0x37
        /*0002*/ 	.short	(.L_95 - .L_94)
.L_94:
        /*0004*/ 	.word	0x00000082


	//----- nvinfo : EIATTR_KPARAM_INFO
	.align		4
.L_95:
        /*0008*/ 	.byte	0x04, 0x17
        /*000a*/ 	.short	(.L_97 - .L_96)
.L_96:
        /*000c*/ 	.word	0x00000000
        /*0010*/ 	.short	0x0009
        /*0012*/ 	.short	0x0040
        /*0014*/ 	.byte	0x00, 0xf0, 0x11, 0x00


	//----- nvinfo : EIATTR_KPARAM_INFO
	.align		4
.L_97:
        /*0018*/ 	.byte	0x04, 0x17
        /*001a*/ 	.short	(.L_99 - .L_98)
.L_98:
        /*001c*/ 	.word	0x00000000
        /*0020*/ 	.short	0x0008
        /*0022*/ 	.short	0x003c
        /*0024*/ 	.byte	0x00, 0xf0, 0x11, 0x00


	//----- nvinfo : EIATTR_KPARAM_INFO
	.align		4
.L_99:
        /*0028*/ 	.byte	0x04, 0x17
        /*002a*/ 	.short	(.L_101 - .L_100)
.L_100:
        /*002c*/ 	.word	0x00000000
        /*0030*/ 	.short	0x0007
        /*0032*/ 	.short	0x0038
        /*0034*/ 	.byte	0x00, 0xf0, 0x11, 0x00


	//----- nvinfo : EIATTR_KPARAM_INFO
	.align		4
.L_101:
        /*0038*/ 	.byte	0x04, 0x17
        /*003a*/ 	.short	(.L_103 - .L_102)
.L_102:
        /*003c*/ 	.word	0x00000000
        /*0040*/ 	.short	0x0006
        /*0042*/ 	.short	0x0030
        /*0044*/ 	.byte	0x00, 0xf5, 0x21, 0x00


	//----- nvinfo : EIATTR_KPARAM_INFO
	.align		4
.L_103:
        /*0048*/ 	.byte	0x04, 0x17
        /*004a*/ 	.short	(.L_105 - .L_104)
.L_104:
        /*004c*/ 	.word	0x00000000
        /*0050*/ 	.short	0x0005
        /*0052*/ 	.short	0x0028
        /*0054*/ 	.byte	0x00, 0xf5, 0x21, 0x00


	//----- nvinfo : EIATTR_KPARAM_INFO
	.align		4
.L_105:
        /*0058*/ 	.byte	0x04, 0x17
        /*005a*/ 	.short	(.L_107 - .L_106)
.L_106:
        /*005c*/ 	.word	0x00000000
        /*0060*/ 	.short	0x0004
        /*0062*/ 	.short	0x0020
        /*0064*/ 	.byte	0x00, 0xf5, 0x21, 0x00


	//----- nvinfo : EIATTR_KPARAM_INFO
	.align		4
.L_107:
        /*0068*/ 	.byte	0x04, 0x17
        /*006a*/ 	.short	(.L_109 - .L_108)
.L_108:
        /*006c*/ 	.word	0x00000000
        /*0070*/ 	.short	0x0003
        /*0072*/ 	.short	0x0018
        /*0074*/ 	.byte	0x00, 0xf5, 0x21, 0x00


	//----- nvinfo : EIATTR_KPARAM_INFO
	.align		4
.L_109:
        /*0078*/ 	.byte	0x04, 0x17
        /*007a*/ 	.short	(.L_111 - .L_110)
.L_110:
        /*007c*/ 	.word	0x00000000
        /*0080*/ 	.short	0x0002
        /*0082*/ 	.short	0x0010
        /*0084*/ 	.byte	0x00, 0xf5, 0x21, 0x00


	//----- nvinfo : EIATTR_KPARAM_INFO
	.align		4
.L_111:
        /*0088*/ 	.byte	0x04, 0x17
        /*008a*/ 	.short	(.L_113 - .L_112)
.L_112:
        /*008c*/ 	.word	0x00000000
        /*0090*/ 	.short	0x0001
        /*0092*/ 	.short	0x0008
        /*0094*/ 	.byte	0x00, 0xf5, 0x21, 0x00


	//----- nvinfo : EIATTR_KPARAM_INFO
	.align		4
.L_113:
        /*0098*/ 	.byte	0x04, 0x17
        /*009a*/ 	.short	(.L_115 - .L_114)
.L_114:
        /*009c*/ 	.word	0x00000000
        /*00a0*/ 	.short	0x0000
        /*00a2*/ 	.short	0x0000
        /*00a4*/ 	.byte	0x00, 0xf5, 0x21, 0x00


	//----- nvinfo : EIATTR_SPARSE_MMA_MASK
	.align		4
.L_115:
        /*00a8*/ 	.byte	0x03, 0x50
        /*00aa*/ 	.short	0x0000


	//----- nvinfo : EIATTR_MAXREG_COUNT
	.align		4
        /*00ac*/ 	.byte	0x03, 0x1b
        /*00ae*/ 	.short	0x00ff


	//----- nvinfo : EIATTR_MERCURY_ISA_VERSION
	.align		4
        /*00b0*/ 	.byte	0x03, 0x5f
        /*00b2*/ 	.short	0x0101


	//----- nvinfo : EIATTR_VRC_CTA_INIT_COUNT
	.align		4
        /*00b4*/ 	.byte	0x02, 0x4a
	.zero		1
	.zero		1


	//----- nvinfo : EIATTR_EXIT_INSTR_OFFSETS
	.align		4
        /*00b8*/ 	.byte	0x04, 0x1c
        /*00ba*/ 	.short	(.L_117 - .L_116)


	//   ....[0]....
.L_116:
        /*00bc*/ 	.word	0x000000c0


	//   ....[1]....
        /*00c0*/ 	.word	0x000003a0


	//   ....[2]....
        /*00c4*/ 	.word	0x00000410


	//----- nvinfo : EIATTR_CRS_STACK_SIZE
	.align		4
.L_117:
        /*00c8*/ 	.byte	0x04, 0x1e
        /*00ca*/ 	.short	(.L_119 - .L_118)
.L_118:
        /*00cc*/ 	.word	0x00000000


	//----- nvinfo : EIATTR_CBANK_PARAM_SIZE
	.align		4
.L_119:
        /*00d0*/ 	.byte	0x03, 0x19
        /*00d2*/ 	.short	0x0044


	//----- nvinfo : EIATTR_PARAM_CBANK
	.align		4
        /*00d4*/ 	.byte	0x04, 0x0a
        /*00d6*/ 	.short	(.L_121 - .L_120)
	.align		4
.L_120:
        /*00d8*/ 	.word	index@(.nv.constant0._Z26calculateCationAnionKernelPfS_S_S_S_S_S_iif)
        /*00dc*/ 	.short	0x0380
        /*00de*/ 	.short	0x0044


	//----- nvinfo : EIATTR_SW_WAR
	.align		4
.L_121:
        /*00e0*/ 	.byte	0x04, 0x36
        /*00e2*/ 	.short	(.L_123 - .L_122)
.L_122:
        /*00e4*/ 	.word	0x00000008
.L_123:


//--------------------- .nv.info._Z26calculateHalogenBondKernelPfS_S_S_S_S_S_S_S_S_S_S_S_S_S_iifffff --------------------------
	.section	.nv.info._Z26calculateHalogenBondKernelPfS_S_S_S_S_S_S_S_S_S_S_S_S_S_iifffff,"",@"SHT_CUDA_INFO"
	.sectionflags	@""
	.align	4


	//----- nvinfo : EIATTR_CUDA_API_VERSION
	.align		4
        /*0000*/ 	.byte	0x04, 0x37
        /*0002*/ 	.short	(.L_125 - .L_124)
.L_124:
        /*0004*/ 	.word	0x00000082


	//----- nvinfo : EIATTR_KPARAM_INFO
	.align		4
.L_125:
        /*0008*/ 	.byte	0x04, 0x17
        /*000a*/ 	.short	(.L_127 - .L_126)
.L_126:
        /*000c*/ 	.word	0x00000000
        /*0010*/ 	.short	0x0015
        /*0012*/ 	.short	0x0090
        /*0014*/ 	.byte	0x00, 0xf0, 0x11, 0x00


	//----- nvinfo : EIATTR_KPARAM_INFO
	.align		4
.L_127:
        /*0018*/ 	.byte	0x04, 0x17
        /*001a*/ 	.short	(.L_129 - .L_128)
.L_128:
        /*001c*/ 	.word	0x00000000
        /*0020*/ 	.short	0x0014
        /*0022*/ 	.short	0x008c
        /*0024*/ 	.byte	0x00, 0xf0, 0x11, 0x00


	//----- nvinfo : EIATTR_KPARAM_INFO
	.align		4
.L_129:
        /*0028*/ 	.byte	0x04, 0x17
        /*002a*/ 	.short	(.L_131 - .L_130)
.L_130:
        /*002c*/ 	.word	0x00000000
        /*0030*/ 	.short	0x0013
        /*0032*/ 	.short	0x0088
        /*0034*/ 	.byte	0x00, 0xf0, 0x11, 0x00


	//----- nvinfo : EIATTR_KPARAM_INFO
	.align		4
.L_131:
        /*0038*/ 	.byte	0x04, 0x17
        /*003a*/ 	.short	(.L_133 - .L_132)
.L_132:
        /*003c*/ 	.word	0x00000000
        /*0040*/ 	.short	0x0012
        /*0042*/ 	.short	0x0084
        /*0044*/ 	.byte	0x00, 0xf0, 0x11, 0x00


	//----- nvinfo : EIATTR_KPARAM_INFO
	.align		4
.L_133:
        /*0048*/ 	.byte	0x04, 0x17
        /*004a*/ 	.short	(.L_135 - .L_134)
.L_134:
        /*004c*/ 	.word	0x00000000
        /*0050*/ 	.short	0x0011
        /*0052*/ 	.short	0x0080
        /*0054*/ 	.byte	0x00, 0xf0, 0x11, 0x00


	//----- nvinfo : EIATTR_KPARAM_INFO
	.align		4
.L_135:
        /*0058*/ 	.byte	0x04, 0x17
        /*005a*/ 	.short	(.L_137 - .L_136)
.L_136:
        /*005c*/ 	.word	0x00000000
        /*0060*/ 	.short	0x0010
        /*0062*/ 	.short	0x007c
        /*0064*/ 	.byte	0x00, 0xf0, 0x11, 0x00


	//----- nvinfo : EIATTR_KPARAM_INFO
	.align		4
.L_137:
        /*0068*/ 	.byte	0x04, 0x17
        /*006a*/ 	.short	(.L_139 - .L_138)
.L_138:
        /*006c*/ 	.word	0x00000000
        /*0070*/ 	.short	0x000f
        /*0072*/ 	.short	0x0078
        /*0074*/ 	.byte	0x00, 0xf0, 0x11, 0x00


	//----- nvinfo : EIATTR_KPARAM_INFO
	.align		4
.L_139:
        /*0078*/ 	.byte	0x04, 0x17
        /*007a*/ 	.short	(.L_141 - .L_140)
.L_140:
        /*007c*/ 	.word	0x00000000
        /*0080*/ 	.short	0x000e
        /*0082*/ 	.short	0x0070
        /*0084*/ 	.byte	0x00, 0xf5, 0x21, 0x00


	//----- nvinfo : EIATTR_KPARAM_INFO
	.align		4
.L_141:
        /*0088*/ 	.byte	0x04, 0x17
        /*008a*/ 	.short	(.L_143 - .L_142)
.L_142:
        /*008c*/ 	.word	0x00000000
        /*0090*/ 	.short	0x000d
        /*0092*/ 	.short	0x0068
        /*0094*/ 	.byte	0x00, 0xf5, 0x21, 0x00


	//----- nvinfo : EIATTR_KPARAM_INFO
	.align		4
.L_143:
        /*0098*/ 	.byte	0x04, 0x17
        /*009a*/ 	.short	(.L_145 - .L_144)
.L_144:
        /*009c*/ 	.word	0x00000000
        /*00a0*/ 	.short	0x000c
        /*00a2*/ 	.short	0x0060
        /*00a4*/ 	.byte	0x00, 0xf5, 0x21, 0x00


	//----- nvinfo : EIATTR_KPARAM_INFO
	.align		4
.L_145:
        /*00a8*/ 	.byte	0x04, 0x17
        /*00aa*/ 	.short	(.L_147 - .L_146)
.L_146:
        /*00ac*/ 	.word	0x00000000
        /*00b0*/ 	.short	0x000b
        /*00b2*/ 	.short	0x0058
        /*00b4*/ 	.byte	0x00, 0xf5, 0x21, 0x00


	//----- nvinfo : EIATTR_KPARAM_INFO
	.align		4
.L_147:
        /*00b8*/ 	.byte	0x04, 0x17
        /*00ba*/ 	.short	(.L_149 - .L_148)
.L_148:
        /*00bc*/ 	.word	0x00000000
        /*00c0*/ 	.short	0x000a
        /*00c2*/ 	.short	0x0050
        /*00c4*/ 	.byte	0x00, 0xf5, 0x21, 0x00


	//----- nvinfo : EIATTR_KPARAM_INFO
	.align		4
.L_149:
        /*00c8*/ 	.byte	0x04, 0x17
        /*00ca*/ 	.short	(.L_151 - .L_150)
.L_150:
        /*00cc*/ 	.word	0x00000000
        /*00d0*/ 	.short	0x0009
        /*00d2*/ 	.short	0x0048
        /*00d4*/ 	.byte	0x00, 0xf5, 0x21, 0x00


	//----- nvinfo : EIATTR_KPARAM_INFO
	.align		4
.L_151:
        /*00d8*/ 	.byte	0x04, 0x17
        /*00da*/ 	.short	(.L_153 - .L_152)
.L_152:
        /*00dc*/ 	.word	0x00000000
        /*00e0*/ 	.short	0x0008
        /*00e2*/ 	.short	0x0040
        /*00e4*/ 	.byte	0x00, 0xf5, 0x21, 0x00


	//----- nvinfo : EIATTR_KPARAM_INFO
	.align		4
.L_153:
        /*00e8*/ 	.byte	0x04, 0x17
        /*00ea*/ 	.short	(.L_155 - .L_154)
.L_154:
        /*00ec*/ 	.word	0x00000000
        /*00f0*/ 	.short	0x0007
        /*00f2*/ 	.short	0x0038
        /*00f4*/ 	.byte	0x00, 0xf5, 0x21, 0x00


	//----- nvinfo : EIATTR_KPARAM_INFO
	.align		4
.L_155:
        /*00f8*/ 	.byte	0x04, 0x17
        /*00fa*/ 	.short	(.L_157 - .L_156)
.L_156:
        /*00fc*/ 	.word	0x00000000
        /*0100*/ 	.short	0x0006
        /*0102*/ 	.short	0x0030
        /*0104*/ 	.byte	0x00, 0xf5, 0x21, 0x00


	//----- nvinfo : EIATTR_KPARAM_INFO
	.align		4
.L_157:
        /*0108*/ 	.byte	0x04, 0x17
        /*010a*/ 	.short	(.L_159 - .L_158)
.L_158:
        /*010c*/ 	.word	0x00000000
        /*0110*/ 	.short	0x0005
        /*0112*/ 	.short	0x0028
        /*0114*/ 	.byte	0x00, 0xf5, 0x21, 0x00


	//----- nvinfo : EIATTR_KPARAM_INFO
	.align		4
.L_159:
        /*0118*/ 	.byte	0x04, 0x17
        /*011a*/ 	.short	(.L_161 - .L_160)
.L_160:
        /*011c*/ 	.word	0x00000000
        /*0120*/ 	.short	0x0004
        /*0122*/ 	.short	0x0020
        /*0124*/ 	.byte	0x00, 0xf5, 0x21, 0x00


	//----- nvinfo : EIATTR_KPARAM_INFO
	.align		4
.L_161:
        /*0128*/ 	.byte	0x04, 0x17
        /*012a*/ 	.short	(.L_163 - .L_162)
.L_162:
        /*012c*/ 	.word	0x00000000
        /*0130*/ 	.short	0x0003
        /*0132*/ 	.short	0x0018
        /*0134*/ 	.byte	0x00, 0xf5, 0x21, 0x00


	//----- nvinfo : EIATTR_KPARAM_INFO
	.align		4
.L_163:
        /*0138*/ 	.byte	0x04, 0x17
        /*013a*/ 	.short	(.L_165 - .L_164)
.L_164:
        /*013c*/ 	.word	0x00000000
        /*0140*/ 	.short	0x0002
        /*0142*/ 	.short	0x0010
        /*0144*/ 	.byte	0x00, 0xf5, 0x21, 0x00


	//----- nvinfo : EIATTR_KPARAM_INFO
	.align		4
.L_165:
        /*0148*/ 	.byte	0x04, 0x17
        /*014a*/ 	.short	(.L_167 - .L_166)
.L_166:
        /*014c*/ 	.word	0x00000000
        /*0150*/ 	.short	0x0001
        /*0152*/ 	.short	0x0008
        /*0154*/ 	.byte	0x00, 0xf5, 0x21, 0x00


	//----- nvinfo : EIATTR_KPARAM_INFO
	.align		4
.L_167:
        /*0158*/ 	.byte	0x04, 0x17
        /*015a*/ 	.short	(.L_169 - .L_168)
.L_168:
        /*015c*/ 	.word	0x00000000
        /*0160*/ 	.short	0x0000
        /*0162*/ 	.short	0x0000
        /*0164*/ 	.byte	0x00, 0xf5, 0x21, 0x00


	//----- nvinfo : EIATTR_SPARSE_MMA_MASK
	.align		4
.L_169:
        /*0168*/ 	.byte	0x03, 0x50
        /*016a*/ 	.short	0x0000


	//----- nvinfo : EIATTR_MAXREG_COUNT
	.align		4
        /*016c*/ 	.byte	0x03, 0x1b
        /*016e*/ 	.short	0x00ff


	//----- nvinfo : EIATTR_MERCURY_ISA_VERSION
	.align		4
        /*0170*/ 	.byte	0x03, 0x5f
        /*0172*/ 	.short	0x0101


	//----- nvinfo : EIATTR_VRC_CTA_INIT_COUNT
	.align		4
        /*0174*/ 	.byte	0x02, 0x4a
	.zero		1
	.zero		1


	//----- nvinfo : EIATTR_EXIT_INSTR_OFFSETS
	.align		4
        /*0178*/ 	.byte	0x04, 0x1c
        /*017a*/ 	.short	(.L_171 - .L_170)


	//   ....[0]....
.L_170:
        /*017c*/ 	.word	0x000000c0


	//   ....[1]....
        /*0180*/ 	.word	0x00001270


	//   ....[2]....
        /*0184*/ 	.word	0x000012e0


	//----- nvinfo : EIATTR_CRS_STACK_SIZE
	.align		4
.L_171:
        /*0188*/ 	.byte	0x04, 0x1e
        /*018a*/ 	.short	(.L_173 - .L_172)
.L_172:
        /*018c*/ 	.word	0x00000000


	//----- nvinfo : EIATTR_CBANK_PARAM_SIZE
	.align		4
.L_173:
        /*0190*/ 	.byte	0x03, 0x19
        /*0192*/ 	.short	0x0094


	//----- nvinfo : EIATTR_PARAM_CBANK
	.align		4
        /*0194*/ 	.byte	0x04, 0x0a
        /*0196*/ 	.short	(.L_175 - .L_174)
	.align		4
.L_174:
        /*0198*/ 	.word	index@(.nv.constant0._Z26calculateHalogenBondKernelPfS_S_S_S_S_S_S_S_S_S_S_S_S_S_iifffff)
        /*019c*/ 	.short	0x0380
        /*019e*/ 	.short	0x0094


	//----- nvinfo : EIATTR_SW_WAR
	.align		4
.L_175:
        /*01a0*/ 	.byte	0x04, 0x36
        /*01a2*/ 	.short	(.L_177 - .L_176)
.L_176:
        /*01a4*/ 	.word	0x00000008
.L_177:


//--------------------- .nv.info._Z27calculateHydrogenBondKernelPfS_S_S_S_S_S_S_S_S_S_ii --------------------------
	.section	.nv.info._Z27calculateHydrogenBondKernelPfS_S_S_S_S_S_S_S_S_S_ii,"",@"SHT_CUDA_INFO"
	.sectionflags	@""
	.align	4


	//----- nvinfo : EIATTR_CUDA_API_VERSION
	.align		4
        /*0000*/ 	.byte	0x04, 0x37
        /*0002*/ 	.short	(.L_179 - .L_178)
.L_178:
        /*0004*/ 	.word	0x00000082


	//----- nvinfo : EIATTR_KPARAM_INFO
	.align		4
.L_179:
        /*0008*/ 	.byte	0x04, 0x17
        /*000a*/ 	.short	(.L_181 - .L_180)
.L_180:
        /*000c*/ 	.word	0x00000000
        /*0010*/ 	.short	0x000c
        /*0012*/ 	.short	0x005c
        /*0014*/ 	.byte	0x00, 0xf0, 0x11, 0x00


	//----- nvinfo : EIATTR_KPARAM_INFO
	.align		4
.L_181:
        /*0018*/ 	.byte	0x04, 0x17
        /*001a*/ 	.short	(.L_183 - .L_182)
.L_182:
        /*001c*/ 	.word	0x00000000
        /*0020*/ 	.short	0x000b
        /*0022*/ 	.short	0x0058
        /*0024*/ 	.byte	0x00, 0xf0, 0x11, 0x00


	//----- nvinfo : EIATTR_KPARAM_INFO
	.align		4
.L_183:
        /*0028*/ 	.byte	0x04, 0x17
        /*002a*/ 	.short	(.L_185 - .L_184)
.L_184:
        /*002c*/ 	.word	0x00000000
        /*0030*/ 	.short	0x000a
        /*0032*/ 	.short	0x0050
        /*0034*/ 	.byte	0x00, 0xf5, 0x21, 0x00


	//----- nvinfo : EIATTR_KPARAM_INFO
	.align		4
.L_185:
        /*0038*/ 	.byte	0x04, 0x17
        /*003a*/ 	.short	(.L_187 - .L_186)
.L_186:
        /*003c*/ 	.word	0x00000000
        /*0040*/ 	.short	0x0009
        /*0042*/ 	.short	0x0048
        /*0044*/ 	.byte	0x00, 0xf5, 0x21, 0x00


	//----- nvinfo : EIATTR_KPARAM_INFO
	.align		4
.L_187:
        /*0048*/ 	.byte	0x04, 0x17
        /*004a*/ 	.short	(.L_189 - .L_188)
.L_188:
        /*004c*/ 	.word	0x00000000
        /*0050*/ 	.short	0x0008
        /*0052*/ 	.short	0x0040
        /*0054*/ 	.byte	0x00, 0xf5, 0x21, 0x00


	//----- nvinfo : EIATTR_KPARAM_INFO
	.align		4
.L_189:
        /*0058*/ 	.byte	0x04, 0x17
        /*005a*/ 	.short	(.L_191 - .L_190)
.L_190:
        /*005c*/ 	.word	0x00000000
        /*0060*/ 	.short	0x0007
        /*0062*/ 	.short	0x0038
        /*0064*/ 	.byte	0x00, 0xf5, 0x21, 0x00


	//----- nvinfo : EIATTR_KPARAM_INFO
	.align		4
.L_191:
        /*0068*/ 	.byte	0x04, 0x17
        /*006a*/ 	.short	(.L_193 - .L_192)
.L_192:
        /*006c*/ 	.word	0x00000000
        /*0070*/ 	.short	0x0006
        /*0072*/ 	.short	0x0030
        /*0074*/ 	.byte	0x00, 0xf5, 0x21, 0x00


	//----- nvinfo : EIATTR_KPARAM_INFO
	.align		4
.L_193:
        /*0078*/ 	.byte	0x04, 0x17
        /*007a*/ 	.short	(.L_195 - .L_194)
.L_194:
        /*007c*/ 	.word	0x00000000
        /*0080*/ 	.short	0x0005
        /*0082*/ 	.short	0x0028
        /*0084*/ 	.byte	0x00, 0xf5, 0x21, 0x00


	//----- nvinfo : EIATTR_KPARAM_INFO
	.align		4
.L_195:
        /*0088*/ 	.byte	0x04, 0x17
        /*008a*/ 	.short	(.L_197 - .L_196)
.L_196:
        /*008c*/ 	.word	0x00000000
        /*0090*/ 	.short	0x0004
        /*0092*/ 	.short	0x0020
        /*0094*/ 	.byte	0x00, 0xf5, 0x21, 0x00


	//----- nvinfo : EIATTR_KPARAM_INFO
	.align		4
.L_197:
        /*0098*/ 	.byte	0x04, 0x17
        /*009a*/ 	.short	(.L_199 - .L_198)
.L_198:
        /*009c*/ 	.word	0x00000000
        /*00a0*/ 	.short	0x0003
        /*00a2*/ 	.short	0x0018
        /*00a4*/ 	.byte	0x00, 0xf5, 0x21, 0x00


	//----- nvinfo : EIATTR_KPARAM_INFO
	.align		4
.L_199:
        /*00a8*/ 	.byte	0x04, 0x17
        /*00aa*/ 	.short	(.L_201 - .L_200)
.L_200:
        /*00ac*/ 	.word	0x00000000
        /*00b0*/ 	.short	0x0002
        /*00b2*/ 	.short	0x0010
        /*00b4*/ 	.byte	0x00, 0xf5, 0x21, 0x00


	//----- nvinfo : EIATTR_KPARAM_INFO
	.align		4
.L_201:
        /*00b8*/ 	.byte	0x04, 0x17
        /*00ba*/ 	.short	(.L_203 - .L_202)
.L_202:
        /*00bc*/ 	.word	0x00000000
        /*00c0*/ 	.short	0x0001
        /*00c2*/ 	.short	0x0008
        /*00c4*/ 	.byte	0x00, 0xf5, 0x21, 0x00


	//----- nvinfo : EIATTR_KPARAM_INFO
	.align		4
.L_203:
        /*00c8*/ 	.byte	0x04, 0x17
        /*00ca*/ 	.short	(.L_205 - .L_204)
.L_204:
        /*00cc*/ 	.word	0x00000000
        /*00d0*/ 	.short	0x0000
        /*00d2*/ 	.short	0x0000
        /*00d4*/ 	.byte	0x00, 0xf5, 0x21, 0x00


	//----- nvinfo : EIATTR_SPARSE_MMA_MASK
	.align		4
.L_205:
        /*00d8*/ 	.byte	0x03, 0x50
        /*00da*/ 	.short	0x0000


	//----- nvinfo : EIATTR_MAXREG_COUNT
	.align		4
        /*00dc*/ 	.byte	0x03, 0x1b
        /*00de*/ 	.short	0x00ff


	//----- nvinfo : EIATTR_MERCURY_ISA_VERSION
	.align		4
        /*00e0*/ 	.byte	0x03, 0x5f
        /*00e2*/ 	.short	0x0101


	//----- nvinfo : EIATTR_VRC_CTA_INIT_COUNT
	.align		4
        /*00e4*/ 	.byte	0x02, 0x4a
	.zero		1
	.zero		1


	//----- nvinfo : EIATTR_EXIT_INSTR_OFFSETS
	.align		4
        /*00e8*/ 	.byte	0x04, 0x1c
        /*00ea*/ 	.short	(.L_207 - .L_206)


	//   ....[0]....
.L_206:
        /*00ec*/ 	.word	0x000000c0


	//   ....[1]....
        /*00f0*/ 	.word	0x00000b70


	//----- nvinfo : EIATTR_CRS_STACK_SIZE
	.align		4
.L_207:
        /*00f4*/ 	.byte	0x04, 0x1e
        /*00f6*/ 	.short	(.L_209 - .L_208)
.L_208:
        /*00f8*/ 	.word	0x00000000


	//----- nvinfo : EIATTR_CBANK_PARAM_SIZE
	.align		4
.L_209:
        /*00fc*/ 	.byte	0x03, 0x19
        /*00fe*/ 	.short	0x0060


	//----- nvinfo : EIATTR_PARAM_CBANK
	.align		4
        /*0100*/ 	.byte	0x04, 0x0a
        /*0102*/ 	.short	(.L_211 - .L_210)
	.align		4
.L_210:
        /*0104*/ 	.word	index@(.nv.constant0._Z27calculateHydrogenBondKernelPfS_S_S_S_S_S_S_S_S_S_ii)
        /*0108*/ 	.short	0x0380
        /*010a*/ 	.short	0x0060


	//----- nvinfo : EIATTR_SW_WAR
	.align		4
.L_211:
        /*010c*/ 	.byte	0x04, 0x36
        /*010e*/ 	.short	(.L_213 - .L_212)
.L_212:
        /*0110*/ 	.word	0x00000008
.L_213:


//--------------------- .nv.info._Z26calculateDistancesKernel2DPfS_S_S_S_S_S_ii --------------------------
	.section	.nv.info._Z26calculateDistancesKernel2DPfS_S_S_S_S_S_ii,"",@"SHT_CUDA_INFO"
	.sectionflags	@""
	.align	4


	//----- nvinfo : EIATTR_CUDA_API_VERSION
	.align		4
        /*0000*/ 	.byte	0x04, 0x37
        /*0002*/ 	.short	(.L_215 - .L_214)
.L_214:
        /*0004*/ 	.word	0x00000082


	//----- nvinfo : EIATTR_KPARAM_INFO
	.align		4
.L_215:
        /*0008*/ 	.byte	0x04, 0x17
        /*000a*/ 	.short	(.L_217 - .L_216)
.L_216:
        /*000c*/ 	.word	0x00000000
        /*0010*/ 	.short	0x0008
        /*0012*/ 	.short	0x003c
        /*0014*/ 	.byte	0x00, 0xf0, 0x11, 0x00


	//----- nvinfo : EIATTR_KPARAM_INFO
	.align		4
.L_217:
        /*0018*/ 	.byte	0x04, 0x17
        /*001a*/ 	.short	(.L_219 - .L_218)
.L_218:
        /*001c*/ 	.word	0x00000000
        /*0020*/ 	.short	0x0007
        /*0022*/ 	.short	0x0038
        /*0024*/ 	.byte	0x00, 0xf0, 0x11, 0x00


	//----- nvinfo : EIATTR_KPARAM_INFO
	.align		4
.L_219:
        /*0028*/ 	.byte	0x04, 0x17
        /*002a*/ 	.short	(.L_221 - .L_220)
.L_220:
        /*002c*/ 	.word	0x00000000
        /*0030*/ 	.short	0x0006
        /*0032*/ 	.short	0x0030
        /*0034*/ 	.byte	0x00, 0xf5, 0x21, 0x00


	//----- nvinfo : EIATTR_KPARAM_INFO
	.align		4
.L_221:
        /*0038*/ 	.byte	0x04, 0x17
        /*003a*/ 	.short	(.L_223 - .L_222)
.L_222:
        /*003c*/ 	.word	0x00000000
        /*0040*/ 	.short	0x0005
        /*0042*/ 	.short	0x0028
        /*0044*/ 	.byte	0x00, 0xf5, 0x21, 0x00


	//----- nvinfo : EIATTR_KPARAM_INFO
	.align		4
.L_223:
        /*0048*/ 	.byte	0x04, 0x17
        /*004a*/ 	.short	(.L_225 - .L_224)
.L_224:
        /*004c*/ 	.word	0x00000000
        /*0050*/ 	.short	0x0004
        /*0052*/ 	.short	0x0020
        /*0054*/ 	.byte	0x00, 0xf5, 0x21, 0x00


	//----- nvinfo : EIATTR_KPARAM_INFO
	.align		4
.L_225:
        /*0058*/ 	.byte	0x04, 0x17
        /*005a*/ 	.short	(.L_227 - .L_226)
.L_226:
        /*005c*/ 	.word	0x00000000
        /*0060*/ 	.short	0x0003
        /*0062*/ 	.short	0x0018
        /*0064*/ 	.byte	0x00, 0xf5, 0x21, 0x00


	//----- nvinfo : EIATTR_KPARAM_INFO
	.align		4
.L_227:
        /*0068*/ 	.byte	0x04, 0x17
        /*006a*/ 	.short	(.L_229 - .L_228)
.L_228:
        /*006c*/ 	.word	0x00000000
        /*0070*/ 	.short	0x0002
        /*0072*/ 	.short	0x0010
        /*0074*/ 	.byte	0x00, 0xf5, 0x21, 0x00


	//----- nvinfo : EIATTR_KPARAM_INFO
	.align		4
.L_229:
        /*0078*/ 	.byte	0x04, 0x17
        /*007a*/ 	.short	(.L_231 - .L_230)
.L_230:
        /*007c*/ 	.word	0x00000000
        /*0080*/ 	.short	0x0001
        /*0082*/ 	.short	0x0008
        /*0084*/ 	.byte	0x00, 0xf5, 0x21, 0x00


	//----- nvinfo : EIATTR_KPARAM_INFO
	.align		4
.L_231:
        /*0088*/ 	.byte	0x04, 0x17
        /*008a*/ 	.short	(.L_233 - .L_232)
.L_232:
        /*008c*/ 	.word	0x00000000
        /*0090*/ 	.short	0x0000
        /*0092*/ 	.short	0x0000
        /*0094*/ 	.byte	0x00, 0xf5, 0x21, 0x00


	//----- nvinfo : EIATTR_SPARSE_MMA_MASK
	.align		4
.L_233:
        /*0098*/ 	.byte	0x03, 0x50
        /*009a*/ 	.short	0x0000


	//----- nvinfo : EIATTR_MAXREG_COUNT
	.align		4
        /*009c*/ 	.byte	0x03, 0x1b
        /*009e*/ 	.short	0x00ff


	//----- nvinfo : EIATTR_MERCURY_ISA_VERSION
	.align		4
        /*00a0*/ 	.byte	0x03, 0x5f
        /*00a2*/ 	.short	0x0101


	//----- nvinfo : EIATTR_VRC_CTA_INIT_COUNT
	.align		4
        /*00a4*/ 	.byte	0x02, 0x4a
	.zero		1
	.zero		1


	//----- nvinfo : EIATTR_EXIT_INSTR_OFFSETS
	.align		4
        /*00a8*/ 	.byte	0x04, 0x1c
        /*00aa*/ 	.short	(.L_235 - .L_234)


	//   ....[0]....
.L_234:
        /*00ac*/ 	.word	0x000000c0


	//   ....[1]....
        /*00b0*/ 	.word	0x00000380


	//----- nvinfo : EIATTR_CRS_STACK_SIZE
	.align		4
.L_235:
        /*00b4*/ 	.byte	0x04, 0x1e
        /*00b6*/ 	.short	(.L_237 - .L_236)
.L_236:
        /*00b8*/ 	.word	0x00000000


	//----- nvinfo : EIATTR_CBANK_PARAM_SIZE
	.align		4
.L_237:
        /*00bc*/ 	.byte	0x03, 0x19
        /*00be*/ 	.short	0x0040


	//----- nvinfo : EIATTR_PARAM_CBANK
	.align		4
        /*00c0*/ 	.byte	0x04, 0x0a
        /*00c2*/ 	.short	(.L_239 - .L_238)
	.align		4
.L_238:
        /*00c4*/ 	.word	index@(.nv.constant0._Z26calculateDistancesKernel2DPfS_S_S_S_S_S_ii)
        /*00c8*/ 	.short	0x0380
        /*00ca*/ 	.short	0x0040


	//----- nvinfo : EIATTR_SW_WAR
	.align		4
.L_239:
        /*00cc*/ 	.byte	0x04, 0x36
        /*00ce*/ 	.short	(.L_241 - .L_240)
.L_240:
        /*00d0*/ 	.word	0x00000008
.L_241:


//--------------------- .nv.callgraph             --------------------------
	.section	.nv.callgraph,"",@"SHT_CUDA_CALLGRAPH"
	.align	4
	.sectionentsize	8
	.align		4
        /*0000*/ 	.word	0x00000000
	.align		4
        /*0004*/ 	.word	0xffffffff
	.align		4
        /*0008*/ 	.word	0x00000000
	.align		4
        /*000c*/ 	.word	0xfffffffe
	.align		4
        /*0010*/ 	.word	0x00000000
	.align		4
        /*0014*/ 	.word	0xfffffffd
	.align		4
        /*0018*/ 	.word	0x00000000
	.align		4
        /*001c*/ 	.word	0xfffffffc


//--------------------- .text._Z25calculateCationRingKernelPfS_S_S_S_S_S_S_S_S_S_iifff --------------------------
	.section	.text._Z25calculateCationRingKernelPfS_S_S_S_S_S_S_S_S_S_iifff,"ax",@progbits
	.align	128
        .global         _Z25calculateCationRingKernelPfS_S_S_S_S_S_S_S_S_S_iifff
        .type           _Z25calculateCationRingKernelPfS_S_S_S_S_S_S_S_S_S_iifff,@function
        .size           _Z25calculateCationRingKernelPfS_S_S_S_S_S_S_S_S_S_iifff,(.L_x_110 - _Z25calculateCationRingKernelPfS_S_S_S_S_S_S_S_S_S_iifff)
        .other          _Z25calculateCationRingKernelPfS_S_S_S_S_S_S_S_S_S_iifff,@"STO_CUDA_ENTRY STV_DEFAULT"
_Z25calculateCationRingKernelPfS_S_S_S_S_S_S_S_S_S_iifff:
.text._Z25calculateCationRingKernelPfS_S_S_S_S_S_S_S_S_S_iifff:
[----:B------:R-:W-:Y:S01]  /*0000*/  LDC R1, c[0x0][0x37c] ;  /* 0x0000df00ff017b82 */ /* 0x000fe20000000800 */
[----:B------:R-:W0:Y:S07]  /*0010*/  S2R R0, SR_TID.Y ;  /* 0x0000000000007919 */ /* 0x000e2e0000002200 */
[----:B------:R-:W1:Y:S01]  /*0020*/  LDC R4, c[0x0][0x360] ;  /* 0x0000d800ff047b82 */ /* 0x000e620000000800 */
[----:B------:R-:W2:Y:S01]  /*0030*/  LDCU.64 UR6, c[0x0][0x3d8] ;  /* 0x00007b00ff0677ac */ /* 0x000ea20008000a00 */
[----:B------:R-:W1:Y:S06]  /*0040*/  S2R R3, SR_TID.X ;  /* 0x0000000000037919 */ /* 0x000e6c0000002100 */
[----:B------:R-:W0:Y:S08]  /*0050*/  S2UR UR5, SR_CTAID.Y ;  /* 0x00000000000579c3 */ /* 0x000e300000002600 */
[----:B------:R-:W0:Y:S08]  /*0060*/  LDC R5, c[0x0][0x364] ;  /* 0x0000d900ff057b82 */ /* 0x000e300000000800 */
[----:B------:R-:W1:Y:S01]  /*0070*/  S2UR UR4, SR_CTAID.X ;  /* 0x00000000000479c3 */ /* 0x000e620000002500 */
[----:B0-----:R-:W-:-:S05]  /*0080*/  IMAD R5, R5, UR5, R0 ;  /* 0x0000000505057c24 */ /* 0x001fca000f8e0200 */
[----:B--2---:R-:W-:Y:S01]  /*0090*/  ISETP.GE.AND P0, PT, R5, UR7, PT ;  /* 0x0000000705007c0c */ /* 0x004fe2000bf06270 */
[----:B-1----:R-:W-:-:S05]  /*00a0*/  IMAD R4, R4, UR4, R3 ;  /* 0x0000000404047c24 */ /* 0x002fca000f8e0203 */
[----:B------:R-:W-:-:S13]  /*00b0*/  ISETP.GE.OR P0, PT, R4, UR6, P0 ;  /* 0x0000000604007c0c */ /* 0x000fda0008706670 */
[----:B------:R-:W-:Y:S05]  /*00c0*/  @P0 EXIT ;  /* 0x000000000000094d */ /* 0x000fea0003800000 */
[----:B------:R-:W0:Y:S01]  /*00d0*/  LDC.64 R14, c[0x0][0x3a0] ;  /* 0x0000e800ff0e7b82 */ /* 0x000e220000000a00 */
[----:B------:R-:W1:Y:S07]  /*00e0*/  LDCU.64 UR4, c[0x0][0x358] ;  /* 0x00006b00ff0477ac */ /* 0x000e6e0008000a00 */
[----:B------:R-:W2:Y:S08]  /*00f0*/  LDC.64 R12, c[0x0][0x388] ;  /* 0x0000e200ff0c7b82 */ /* 0x000eb00000000a00 */
[----:B------:R-:W3:Y:S08]  /*0100*/  LDC.64 R8, c[0x0][0x380] ;  /* 0x0000e000ff087b82 */ /* 0x000ef00000000a00 */
[----:B------:R-:W4:Y:S01]  /*0110*/  LDC.64 R10, c[0x0][0x398] ;  /* 0x0000e600ff0a7b82 */ /* 0x000f220000000a00 */
[----:B0-----:R-:W-:-:S06]  /*0120*/  IMAD.WIDE.U32 R14, R5, 0x4, R14 ;  /* 0x00000004050e7825 */ /* 0x001fcc00078e000e */
[----:B-1----:R-:W5:Y:S01]  /*0130*/  LDG.E R15, desc[UR4][R14.64] ;  /* 0x000000040e0f7981 */ /* 0x002f62000c1e1900 */
[----:B------:R-:W0:Y:S01]  /*0140*/  LDC.64 R2, c[0x0][0x3a8] ;  /* 0x0000ea00ff027b82 */ /* 0x000e220000000a00 */
[----:B--2---:R-:W-:-:S05]  /*0150*/  IMAD.WIDE R12, R4, 0x4, R12 ;  /* 0x00000004040c7825 */ /* 0x004fca00078e020c */
[----:B------:R-:W5:Y:S02]  /*0160*/  LDG.E R0, desc[UR4][R12.64] ;  /* 0x000000040c007981 */ /* 0x000f64000c1e1900 */
[----:B------:R-:W1:Y:S01]  /*0170*/  LDC.64 R6, c[0x0][0x390] ;  /* 0x0000e400ff067b82 */ /* 0x000e620000000a00 */
[----:B---3--:R-:W-:-:S06]  /*0180*/  IMAD.WIDE R8, R4, 0x4, R8 ;  /* 0x0000000404087825 */ /* 0x008fcc00078e0208 */
[----:B------:R-:W2:Y:S01]  /*0190*/  LDG.E R8, desc[UR4][R8.64] ;  /* 0x0000000408087981 */ /* 0x000ea2000c1e1900 */
[----:B----4-:R-:W-:-:S04]  /*01a0*/  IMAD.WIDE.U32 R10, R5, 0x4, R10 ;  /* 0x00000004050a7825 */ /* 0x010fc800078e000a */
[----:B0-----:R-:W-:Y:S02]  /*01b0*/  IMAD.WIDE.U32 R18, R5, 0x4, R2 ;  /* 0x0000000405127825 */ /* 0x001fe400078e0002 */
[----:B------:R-:W2:Y:S04]  /*01c0*/  LDG.E R3, desc[UR4][R10.64] ;  /* 0x000000040a037981 */ /* 0x000ea8000c1e1900 */
[----:B------:R-:W3:Y:S01]  /*01d0*/  LDG.E R18, desc[UR4][R18.64] ;  /* 0x0000000412127981 */ /* 0x000ee2000c1e1900 */
[----:B-1----:R-:W-:-:S05]  /*01e0*/  IMAD.WIDE R16, R4, 0x4, R6 ;  /* 0x0000000404107825 */ /* 0x002fca00078e0206 */
[----:B------:R-:W3:Y:S01]  /*01f0*/  LDG.E R7, desc[UR4][R16.64] ;  /* 0x0000000410077981 */ /* 0x000ee2000c1e1900 */
[----:B------:R-:W-:Y:S01]  /*0200*/  BSSY.RECONVERGENT B0, `(.L_x_0) ;  /* 0x0000013000007945 */ /* 0x000fe20003800200 */
[----:B-----5:R-:W-:-:S04]  /*0210*/  FADD R0, R0, -R15 ;  /* 0x8000000f00007221 */ /* 0x020fc80000000000 */
[----:B------:R-:W-:Y:S01]  /*0220*/  FMUL R2, R0, R0 ;  /* 0x0000000000027220 */ /* 0x000fe20000400000 */
[----:B--2---:R-:W-:-:S04]  /*0230*/  FADD R3, R8, -R3 ;  /* 0x8000000308037221 */ /* 0x004fc80000000000 */
[----:B------:R-:W-:Y:S01]  /*0240*/  FFMA R2, R3, R3, R2 ;  /* 0x0000000303027223 */ /* 0x000fe20000000002 */
[----:B---3--:R-:W-:-:S04]  /*0250*/  FADD R7, R7, -R18 ;  /* 0x8000001207077221 */ /* 0x008fc80000000000 */
[----:B------:R-:W-:-:S04]  /*0260*/  FFMA R2, R7, R7, R2 ;  /* 0x0000000707027223 */ /* 0x000fc80000000002 */
[----:B------:R-:W-:Y:S01]  /*0270*/  VIADD R6, R2, 0xf3000000 ;  /* 0xf300000002067836 */ /* 0x000fe20000000000 */
[----:B------:R0:W1:Y:S04]  /*0280*/  MUFU.RSQ R9, R2 ;  /* 0x0000000200097308 */ /* 0x0000680000001400 */
[----:B------:R-:W-:-:S13]  /*0290*/  ISETP.GT.U32.AND P0, PT, R6, 0x727fffff, PT ;  /* 0x727fffff0600780c */ /* 0x000fda0003f04070 */
[----:B01----:R-:W-:Y:S05]  /*02a0*/  @!P0 BRA `(.L_x_1) ;  /* 0x0000000000108947 */ /* 0x003fea0003800000 */
[----:B------:R-:W-:-:S07]  /*02b0*/  MOV R13, 0x2d0 ;  /* 0x000002d0000d7802 */ /* 0x000fce0000000f00 */
[----:B------:R-:W-:Y:S05]  /*02c0*/  CALL.REL.NOINC `($__internal_1_$__cuda_sm20_sqrt_rn_f32_slowpath) ;  /* 0x0000000c004c7944 */ /* 0x000fea0003c00000 */
[----:B------:R-:W-:Y:S01]  /*02d0*/  IMAD.MOV.U32 R6, RZ, RZ, R2 ;  /* 0x000000ffff067224 */ /* 0x000fe200078e0002 */
[----:B------:R-:W-:Y:S06]  /*02e0*/  BRA `(.L_x_2) ;  /* 0x0000000000107947 */ /* 0x000fec0003800000 */
.L_x_1:
[----:B------:R-:W-:Y:S01]  /*02f0*/  FMUL.FTZ R11, R2, R9 ;  /* 0x00000009020b7220 */ /* 0x000fe20000410000 */
[----:B------:R-:W-:-:S03]  /*0300*/  FMUL.FTZ R6, R9, 0.5 ;  /* 0x3f00000009067820 */ /* 0x000fc60000410000 */
[----:B------:R-:W-:-:S04]  /*0310*/  FFMA R2, -R11, R11, R2 ;  /* 0x0000000b0b027223 */ /* 0x000fc80000000102 */
[----:B------:R-:W-:-:S07]  /*0320*/  FFMA R6, R2, R6, R11 ;  /* 0x0000000602067223 */ /* 0x000fce000000000b */
.L_x_2:
[----:B------:R-:W-:Y:S05]  /*0330*/  BSYNC.RECONVERGENT B0 ;  /* 0x0000000000007941 */ /* 0x000fea0003800200 */
.L_x_0:
[----:B------:R-:W0:Y:S02]  /*0340*/  LDCU UR6, c[0x0][0x3e0] ;  /* 0x00007c00ff0677ac */ /* 0x000e240008000800 */
[----:B0-----:R-:W-:-:S13]  /*0350*/  FSETP.GTU.AND P0, PT, R6, UR6, PT ;  /* 0x0000000606007c0b */ /* 0x001fda000bf0c000 */
[----:B------:R-:W-:Y:S05]  /*0360*/  @P0 BRA `(.L_x_3) ;  /* 0x0000000400cc0947 */ /* 0x000fea0003800000 */
[----:B------:R-:W0:Y:S08]  /*0370*/  LDC.64 R10, c[0x0][0x3b8] ;  /* 0x0000ee00ff0a7b82 */ /* 0x000e300000000a00 */
[----:B------:R-:W1:Y:S08]  /*0380*/  LDC.64 R8, c[0x0][0x3b0] ;  /* 0x0000ec00ff087b82 */ /* 0x000e700000000a00 */
[----:B------:R-:W2:Y:S01]  /*0390*/  LDC.64 R12, c[0x0][0x3c0] ;  /* 0x0000f000ff0c7b82 */ /* 0x000ea20000000a00 */
[----:B0-----:R-:W-:-:S06]  /*03a0*/  IMAD.WIDE.U32 R10, R5, 0x4, R10 ;  /* 0x00000004050a7825 */ /* 0x001fcc00078e000a */
[----:B------:R-:W3:Y:S01]  /*03b0*/  LDG.E R11, desc[UR4][R10.64] ;  /* 0x000000040a0b7981 */ /* 0x000ee2000c1e1900 */
[----:B-1----:R-:W-:-:S06]  /*03c0*/  IMAD.WIDE.U32 R8, R5, 0x4, R8 ;  /* 0x0000000405087825 */ /* 0x002fcc00078e0008 */
[----:B------:R-:W4:Y:S01]  /*03d0*/  LDG.E R8, desc[UR4][R8.64] ;  /* 0x0000000408087981 */ /* 0x000f22000c1e1900 */
[----:B--2---:R-:W-:-:S06]  /*03e0*/  IMAD.WIDE.U32 R12, R5, 0x4, R12 ;  /* 0x00000004050c7825 */ /* 0x004fcc00078e000c */
[----:B------:R-:W2:Y:S01]  /*03f0*/  LDG.E R12, desc[UR4][R12.64] ;  /* 0x000000040c0c7981 */ /* 0x000ea2000c1e1900 */
[----:B------:R-:W-:Y:S01]  /*0400*/  BSSY.RECONVERGENT B0, `(.L_x_4) ;  /* 0x0000013000007945 */ /* 0x000fe20003800200 */
[----:B---3--:R-:W-:-:S04]  /*0410*/  FMUL R15, R11, R11 ;  /* 0x0000000b0b0f7220 */ /* 0x008fc80000400000 */
[----:B----4-:R-:W-:-:S04]  /*0420*/  FFMA R15, R8, R8, R15 ;  /* 0x00000008080f7223 */ /* 0x010fc8000000000f */
[----:B--2---:R-:W-:-:S05]  /*0430*/  FFMA R2, R12, R12, R15 ;  /* 0x0000000c0c027223 */ /* 0x004fca000000000f */
[----:B------:R-:W-:Y:S01]  /*0440*/  IADD3 R14, PT, PT, R2, -0xd000000, RZ ;  /* 0xf3000000020e7810 */ /* 0x000fe20007ffe0ff */
[----:B------:R0:W1:Y:S03]  /*0450*/  MUFU.RSQ R15, R2 ;  /* 0x00000002000f7308 */ /* 0x0000660000001400 */
[----:B------:R-:W-:Y:S01]  /*0460*/  ISETP.GT.U32.AND P0, PT, R14, 0x727fffff, PT ;  /* 0x727fffff0e00780c */ /* 0x000fe20003f04070 */
[----:B------:R-:W-:-:S04]  /*0470*/  FMUL R0, R0, R11 ;  /* 0x0000000b00007220 */ /* 0x000fc80000400000 */
[----:B------:R-:W-:-:S04]  /*0480*/  FFMA R0, R3, R8, R0 ;  /* 0x0000000803007223 */ /* 0x000fc80000000000 */
[----:B------:R-:W-:-:S04]  /*0490*/  FFMA R0, R7, R12, R0 ;  /* 0x0000000c07007223 */ /* 0x000fc80000000000 */
[----:B0-----:R-:W-:Y:S05]  /*04a0*/  @!P0 BRA `(.L_x_5) ;  /* 0x0000000000108947 */ /* 0x001fea0003800000 */
[----:B------:R-:W-:-:S07]  /*04b0*/  MOV R13, 0x4d0 ;  /* 0x000004d0000d7802 */ /* 0x000fce0000000f00 */
[----:B-1----:R-:W-:Y:S05]  /*04c0*/  CALL.REL.NOINC `($__internal_1_$__cuda_sm20_sqrt_rn_f32_slowpath) ;  /* 0x0000000800cc7944 */ /* 0x002fea0003c00000 */
[----:B------:R-:W-:Y:S01]  /*04d0*/  IMAD.MOV.U32 R3, RZ, RZ, R2 ;  /* 0x000000ffff037224 */ /* 0x000fe200078e0002 */
[----:B------:R-:W-:Y:S06]  /*04e0*/  BRA `(.L_x_6) ;  /* 0x0000000000107947 */ /* 0x000fec0003800000 */
.L_x_5:
[----:B-1----:R-:W-:Y:S01]  /*04f0*/  FMUL.FTZ R3, R2, R15 ;  /* 0x0000000f02037220 */ /* 0x002fe20000410000 */
[----:B------:R-:W-:-:S03]  /*0500*/  FMUL.FTZ R15, R15, 0.5 ;  /* 0x3f0000000f0f7820 */ /* 0x000fc60000410000 */
[----:B------:R-:W-:-:S04]  /*0510*/  FFMA R2, -R3, R3, R2 ;  /* 0x0000000303027223 */ /* 0x000fc80000000102 */
[----:B------:R-:W-:-:S07]  /*0520*/  FFMA R3, R2, R15, R3 ;  /* 0x0000000f02037223 */ /* 0x000fce0000000003 */
.L_x_6:
[----:B------:R-:W-:Y:S05]  /*0530*/  BSYNC.RECONVERGENT B0 ;  /* 0x0000000000007941 */ /* 0x000fea0003800200 */
.L_x_4:
[----:B------:R-:W-:Y:S01]  /*0540*/  FMUL R11, R3, R6 ;  /* 0x00000006030b7220 */ /* 0x000fe20000400000 */
[----:B------:R-:W-:Y:S03]  /*0550*/  BSSY.RECONVERGENT B0, `(.L_x_7) ;  /* 0x000000c000007945 */ /* 0x000fe60003800200 */
[----:B------:R-:W0:Y:S08]  /*0560*/  MUFU.RCP R2, R11 ;  /* 0x0000000b00027308 */ /* 0x000e300000001000 */
[----:B------:R-:W1:Y:S01]  /*0570*/  FCHK P0, R0, R11 ;  /* 0x0000000b00007302 */ /* 0x000e620000000000 */
[----:B0-----:R-:W-:-:S04]  /*0580*/  FFMA R3, -R11, R2, 1 ;  /* 0x3f8000000b037423 */ /* 0x001fc80000000102 */
[----:B------:R-:W-:-:S04]  /*0590*/  FFMA R3, R2, R3, R2 ;  /* 0x0000000302037223 */ /* 0x000fc80000000002 */
[----:B------:R-:W-:-:S04]  /*05a0*/  FFMA R2, R0, R3, RZ ;  /* 0x0000000300027223 */ /* 0x000fc800000000ff */
[----:B------:R-:W-:-:S04]  /*05b0*/  FFMA R7, -R11, R2, R0 ;  /* 0x000000020b077223 */ /* 0x000fc80000000100 */
[----:B------:R-:W-:Y:S01]  /*05c0*/  FFMA R7, R3, R7, R2 ;  /* 0x0000000703077223 */ /* 0x000fe20000000002 */
[----:B-1----:R-:W-:Y:S06]  /*05d0*/  @!P0 BRA `(.L_x_8) ;  /* 0x00000000000c8947 */ /* 0x002fec0003800000 */
[----:B------:R-:W-:-:S07]  /*05e0*/  MOV R2, 0x600 ;  /* 0x0000060000027802 */ /* 0x000fce0000000f00 */
[----:B------:R-:W-:Y:S05]  /*05f0*/  CALL.REL.NOINC `($__internal_2_$__cuda_sm3x_div_rn_noftz_f32_slowpath) ;  /* 0x0000000800dc7944 */ /* 0x000fea0003c00000 */
[----:B------:R-:W-:-:S07]  /*0600*/  IMAD.MOV.U32 R7, RZ, RZ, R0 ;  /* 0x000000ffff077224 */ /* 0x000fce00078e0000 */
.L_x_8:
[----:B------:R-:W-:Y:S05]  /*0610*/  BSYNC.RECONVERGENT B0 ;  /* 0x0000000000007941 */ /* 0x000fea0003800200 */
.L_x_7:
[----:B------:R-:W-:Y:S01]  /*0620*/  HFMA2 R0, -RZ, RZ, 1.75, 0 ;  /* 0x3f000000ff007431 */ /* 0x000fe200000001ff */
[C---:B------:R-:W-:Y:S01]  /*0630*/  FSETP.NEU.AND P1, PT, |R7|.reuse, 1, PT ;  /* 0x3f8000000700780b */ /* 0x040fe20003f2d200 */
[----:B------:R-:W-:Y:S01]  /*0640*/  MUFU.RCP64H R9, 3.1415920257568359375 ;  /* 0x400921fb00097908 */ /* 0x000fe20000001800 */
[C---:B------:R-:W-:Y:S01]  /*0650*/  FSETP.GT.AND P0, PT, |R7|.reuse, 0.56000000238418579102, PT ;  /* 0x3f0f5c290700780b */ /* 0x040fe20003f04200 */
[----:B------:R-:W-:Y:S01]  /*0660*/  IMAD.MOV.U32 R8, RZ, RZ, 0x1 ;  /* 0x00000001ff087424 */ /* 0x000fe200078e00ff */
[----:B------:R-:W-:Y:S01]  /*0670*/  BSSY.RECONVERGENT B0, `(.L_x_9) ;  /* 0x000002c000007945 */ /* 0x000fe20003800200 */
[----:B------:R-:W-:-:S04]  /*0680*/  FFMA R0, |R7|, -R0, 0.5 ;  /* 0x3f00000007007423 */ /* 0x000fc80000000a00 */
[----:B------:R-:W0:Y:S02]  /*0690*/  MUFU.RSQ R3, R0 ;  /* 0x0000000000037308 */ /* 0x000e240000001400 */
[----:B0-----:R-:W-:Y:S01]  /*06a0*/  FMUL R2, R0, R3 ;  /* 0x0000000300027220 */ /* 0x001fe20000400000 */
[----:B------:R-:W-:-:S04]  /*06b0*/  FMUL R3, R3, -0.5 ;  /* 0xbf00000003037820 */ /* 0x000fc80000400000 */
[----:B------:R-:W-:-:S04]  /*06c0*/  FFMA R3, R2, R3, 0.5 ;  /* 0x3f00000002037423 */ /* 0x000fc80000000003 */
[----:B------:R-:W-:-:S05]  /*06d0*/  FFMA R3, R2, R3, R2 ;  /* 0x0000000302037223 */ /* 0x000fca0000000002 */
[----:B------:R-:W-:Y:S01]  /*06e0*/  FSEL R2, R3, RZ, P1 ;  /* 0x000000ff03027208 */ /* 0x000fe20000800000 */
[----:B------:R-:W-:Y:S01]  /*06f0*/  IMAD.MOV.U32 R3, RZ, RZ, 0x3d10ecef ;  /* 0x3d10ecefff037424 */ /* 0x000fe200078e00ff */
[----:B------:R-:W-:Y:S02]  /*0700*/  FSETP.GT.AND P1, PT, R7, 0.56000000238418579102, PT ;  /* 0x3f0f5c290700780b */ /* 0x000fe40003f24000 */
[----:B------:R-:W-:-:S04]  /*0710*/  FSEL R2, R2, |R7|, P0 ;  /* 0x4000000702027208 */ /* 0x000fc80000000000 */
[----:B------:R-:W-:Y:S01]  /*0720*/  LOP3.LUT R12, R2, 0x80000000, R7, 0xb8, !PT ;  /* 0x80000000020c7812 */ /* 0x000fe200078eb807 */
[----:B------:R-:W-:Y:S02]  /*0730*/  IMAD.MOV.U32 R2, RZ, RZ, 0x54442d18 ;  /* 0x54442d18ff027424 */ /* 0x000fe400078e00ff */
[----:B------:R-:W-:Y:S02]  /*0740*/  IMAD.MOV.U32 R7, RZ, RZ, 0x3fd774eb ;  /* 0x3fd774ebff077424 */ /* 0x000fe400078e00ff */
[----:B------:R-:W-:-:S04]  /*0750*/  FMUL R0, R12, R12 ;  /* 0x0000000c0c007220 */ /* 0x000fc80000400000 */
[----:B------:R-:W-:-:S04]  /*0760*/  FFMA R3, R0, R3, 0.016980519518256187439 ;  /* 0x3c8b1abb00037423 */ /* 0x000fc80000000003 */
[----:B------:R-:W-:-:S04]  /*0770*/  FFMA R3, R0, R3, 0.030762933194637298584 ;  /* 0x3cfc028c00037423 */ /* 0x000fc80000000003 */
[----:B------:R-:W-:-:S04]  /*0780*/  FFMA R3, R0, R3, 0.044709417968988418579 ;  /* 0x3d37213900037423 */ /* 0x000fc80000000003 */
[----:B------:R-:W-:Y:S01]  /*0790*/  FFMA R11, R0, R3, 0.074989043176174163818 ;  /* 0x3d9993db000b7423 */ /* 0x000fe20000000003 */
[----:B------:R-:W-:-:S03]  /*07a0*/  MOV R3, 0x400921fb ;  /* 0x400921fb00037802 */ /* 0x000fc60000000f00 */
[----:B------:R-:W-:-:S03]  /*07b0*/  FFMA R13, R0, R11, 0.16666707396507263184 ;  /* 0x3e2aaac6000d7423 */ /* 0x000fc6000000000b */
[----:B------:R-:W-:Y:S01]  /*07c0*/  DFMA R10, R8, -R2, 1 ;  /* 0x3ff00000080a742b */ /* 0x000fe20000000802 */
[----:B------:R-:W-:-:S04]  /*07d0*/  FMUL R13, R0, R13 ;  /* 0x0000000d000d7220 */ /* 0x000fc80000400000 */
[----:B------:R-:W-:-:S03]  /*07e0*/  FFMA R12, R12, R13, R12 ;  /* 0x0000000d0c0c7223 */ /* 0x000fc6000000000c */
[----:B------:R-:W-:Y:S02]  /*07f0*/  DFMA R10, R10, R10, R10 ;  /* 0x0000000a0a0a722b */ /* 0x000fe4000000000a */
[----:B------:R-:W-:-:S05]  /*0800*/  FSEL R0, R12, -R12, P0 ;  /* 0x8000000c0c007208 */ /* 0x000fca0000000000 */
[----:B------:R-:W-:Y:S01]  /*0810*/  @!P1 FFMA R12, R7, 0.93318945169448852539, R0 ;  /* 0x3f6ee581070c9823 */ /* 0x000fe20000000000 */
[----:B------:R-:W-:-:S03]  /*0820*/  DFMA R10, R8, R10, R8 ;  /* 0x0000000a080a722b */ /* 0x000fc60000000008 */
[----:B------:R-:W-:-:S04]  /*0830*/  @P0 FADD R12, R12, R12 ;  /* 0x0000000c0c0c0221 */ /* 0x000fc80000000000 */
[----:B------:R-:W-:Y:S01]  /*0840*/  FMUL R8, R12, 180 ;  /* 0x433400000c087820 */ /* 0x000fe20000400000 */
[----:B------:R-:W-:-:S05]  /*0850*/  DFMA R12, R10, -R2, 1 ;  /* 0x3ff000000a0c742b */ /* 0x000fca0000000802 */
[----:B------:R-:W0:Y:S03]  /*0860*/  F2F.F64.F32 R8, R8 ;  /* 0x0000000800087310 */ /* 0x000e260000201800 */
[----:B------:R-:W-:-:S08]  /*0870*/  DFMA R12, R10, R12, R10 ;  /* 0x0000000c0a0c722b */ /* 0x000fd0000000000a */
[----:B0-----:R-:W-:Y:S01]  /*0880*/  DMUL R10, R8, R12 ;  /* 0x0000000c080a7228 */ /* 0x001fe20000000000 */
[----:B------:R-:W-:-:S07]  /*0890*/  FSETP.GEU.AND P1, PT, |R9|, 6.5827683646048100446e-37, PT ;  /* 0x036000000900780b */ /* 0x000fce0003f2e200 */
[----:B------:R-:W-:-:S08]  /*08a0*/  DFMA R2, R10, -R2, R8 ;  /* 0x800000020a02722b */ /* 0x000fd00000000008 */
[----:B------:R-:W-:-:S10]  /*08b0*/  DFMA R2, R12, R2, R10 ;  /* 0x000000020c02722b */ /* 0x000fd4000000000a */
[----:B------:R-:W-:-:S05]  /*08c0*/  FFMA R0, RZ, 2.1426990032196044922, R3 ;  /* 0x400921fbff007823 */ /* 0x000fca0000000003 */
[----:B------:R-:W-:-:S13]  /*08d0*/  FSETP.GT.AND P0, PT, |R0|, 1.469367938527859385e-39, PT ;  /* 0x001000000000780b */ /* 0x000fda0003f04200 */
[----:B------:R-:W-:Y:S05]  /*08e0*/  @P0 BRA P1, `(.L_x_10) ;  /* 0x0000000000100947 */ /* 0x000fea0000800000 */
[----:B------:R-:W-:-:S07]  /*08f0*/  MOV R0, 0x910 ;  /* 0x0000091000007802 */ /* 0x000fce0000000f00 */
[----:B------:R-:W-:Y:S05]  /*0900*/  CALL.REL.NOINC `($__internal_0_$__cuda_sm20_div_rn_f64_full) ;  /* 0x0000000000807944 */ /* 0x000fea0003c00000 */
[----:B------:R-:W-:Y:S01]  /*0910*/  MOV R2, R14 ;  /* 0x0000000e00027202 */ /* 0x000fe20000000f00 */
[----:B------:R-:W-:-:S07]  /*0920*/  IMAD.MOV.U32 R3, RZ, RZ, R15 ;  /* 0x000000ffff037224 */ /* 0x000fce00078e000f */
.L_x_10:
[----:B------:R-:W-:Y:S05]  /*0930*/  BSYNC.RECONVERGENT B0 ;  /* 0x0000000000007941 */ /* 0x000fea0003800200 */
.L_x_9:
[----:B------:R-:W0:Y:S01]  /*0940*/  LDCU UR6, c[0x0][0x3e8] ;  /* 0x00007d00ff0677ac */ /* 0x000e220008000800 */
[----:B------:R-:W0:Y:S01]  /*0950*/  F2F.F32.F64 R7, R2 ;  /* 0x0000000200077310 */ /* 0x000e220000301000 */
[----:B------:R-:W1:Y:S01]  /*0960*/  LDCU UR7, c[0x0][0x3e4] ;  /* 0x00007c80ff0777ac */ /* 0x000e620008000800 */
[----:B0-----:R-:W-:-:S04]  /*0970*/  FSETP.GTU.AND P0, PT, R7, UR6, PT ;  /* 0x0000000607007c0b */ /* 0x001fc8000bf0c000 */
[----:B-1----:R-:W-:-:S13]  /*0980*/  FSETP.LTU.OR P0, PT, R7, UR7, P0 ;  /* 0x0000000707007c0b */ /* 0x002fda0008709400 */
[----:B------:R-:W-:Y:S05]  /*0990*/  @P0 BRA `(.L_x_11) ;  /* 0x0000000000240947 */ /* 0x000fea0003800000 */
[----:B------:R-:W0:Y:S01]  /*09a0*/  LDC.64 R2, c[0x0][0x3c8] ;  /* 0x0000f200ff027b82 */ /* 0x000e220000000a00 */
[----:B------:R-:W1:Y:S07]  /*09b0*/  LDCU UR6, c[0x0][0x3dc] ;  /* 0x00007b80ff0677ac */ /* 0x000e6e0008000800 */
[----:B------:R-:W2:Y:S01]  /*09c0*/  LDC.64 R8, c[0x0][0x3d0] ;  /* 0x0000f400ff087b82 */ /* 0x000ea20000000a00 */
[----:B-1----:R-:W-:-:S04]  /*09d0*/  IMAD R5, R4, UR6, R5 ;  /* 0x0000000604057c24 */ /* 0x002fc8000f8e0205 */
[----:B0-----:R-:W-:-:S05]  /*09e0*/  IMAD.WIDE R2, R5, 0x4, R2 ;  /* 0x0000000405027825 */ /* 0x001fca00078e0202 */
[----:B------:R-:W-:Y:S01]  /*09f0*/  STG.E desc[UR4][R2.64], R6 ;  /* 0x0000000602007986 */ /* 0x000fe2000c101904 */
[----:B--2---:R-:W-:-:S05]  /*0a00*/  IMAD.WIDE R4, R5, 0x4, R8 ;  /* 0x0000000405047825 */ /* 0x004fca00078e0208 */
[----:B------:R-:W-:Y:S01]  /*0a10*/  STG.E desc[UR4][R4.64], R7 ;  /* 0x0000000704007986 */ /* 0x000fe2000c101904 */
[----:B------:R-:W-:Y:S05]  /*0a20*/  EXIT ;  /* 0x000000000000794d */ /* 0x000fea0003800000 */
.L_x_11:
[----:B------:R-:W0:Y:S01]  /*0a30*/  LDC.64 R2, c[0x0][0x3c8] ;  /* 0x0000f200ff027b82 */ /* 0x000e220000000a00 */
[----:B------:R-:W1:Y:S02]  /*0a40*/  LDCU UR6, c[0x0][0x3dc] ;  /* 0x00007b80ff0677ac */ /* 0x000e640008000800 */
[----:B-1----:R-:W-:Y:S02]  /*0a50*/  IMAD R7, R4, UR6, R5 ;  /* 0x0000000604077c24 */ /* 0x002fe4000f8e0205 */
[----:B------:R-:W-:Y:S02]  /*0a60*/  IMAD.MOV.U32 R5, RZ, RZ, -0x40800000 ;  /* 0xbf800000ff057424 */ /* 0x000fe400078e00ff */
[----:B0-----:R-:W-:-:S05]  /*0a70*/  IMAD.WIDE R2, R7, 0x4, R2 ;  /* 0x0000000407027825 */ /* 0x001fca00078e0202 */
[----:B------:R-:W-:Y:S01]  /*0a80*/  STG.E desc[UR4][R2.64], R5 ;  /* 0x0000000502007986 */ /* 0x000fe2000c101904 */
[----:B------:R-:W-:Y:S05]  /*0a90*/  EXIT ;  /* 0x000000000000794d */ /* 0x000fea0003800000 */
.L_x_3:
[----:B------:R-:W0:Y:S01]  /*0aa0*/  LDC.64 R2, c[0x0][0x3c8] ;  /* 0x0000f200ff027b82 */ /* 0x000e220000000a00 */
[----:B------:R-:W1:Y:S01]  /*0ab0*/  LDCU UR6, c[0x0][0x3dc] ;  /* 0x00007b80ff0677ac */ /* 0x000e620008000800 */
[----:B------:R-:W-:Y:S02]  /*0ac0*/  HFMA2 R7, -RZ, RZ, -1.875, 0 ;  /* 0xbf800000ff077431 */ /* 0x000fe400000001ff */
[----:B-1----:R-:W-:-:S04]  /*0ad0*/  IMAD R5, R4, UR6, R5 ;  /* 0x0000000604057c24 */ /* 0x002fc8000f8e0205 */
[----:B0-----:R-:W-:-:S05]  /*0ae0*/  IMAD.WIDE R2, R5, 0x4, R2 ;  /* 0x0000000405027825 */ /* 0x001fca00078e0202 */
[----:B------:R-:W-:Y:S01]  /*0af0*/  STG.E desc[UR4][R2.64], R7 ;  /* 0x0000000702007986 */ /* 0x000fe2000c101904 */
[----:B------:R-:W-:Y:S05]  /*0b00*/  EXIT ;  /* 0x000000000000794d */ /* 0x000fea0003800000 */
        .weak           $__internal_0_$__cuda_sm20_div_rn_f64_full
        .type           $__internal_0_$__cuda_sm20_div_rn_f64_full,@function
        .size           $__internal_0_$__cuda_sm20_div_rn_f64_full,($__internal_1_$__cuda_sm20_sqrt_rn_f32_slowpath - $__internal_0_$__cuda_sm20_div_rn_f64_full)
$__internal_0_$__cuda_sm20_div_rn_f64_full:
[----:B------:R-:W-:Y:S01]  /*0b10*/  IMAD.MOV.U32 R3, RZ, RZ, 0x3ff921fb ;  /* 0x3ff921fbff037424 */ /* 0x000fe200078e00ff */
[----:B------:R-:W-:Y:S01]  /*0b20*/  MOV R10, 0x1 ;  /* 0x00000001000a7802 */ /* 0x000fe20000000f00 */
[----:B------:R-:W-:Y:S01]  /*0b30*/  IMAD.MOV.U32 R2, RZ, RZ, 0x54442d18 ;  /* 0x54442d18ff027424 */ /* 0x000fe200078e00ff */
[C---:B------:R-:W-:Y:S01]  /*0b40*/  FSETP.GEU.AND P1, PT, |R9|.reuse, 1.469367938527859385e-39, PT ;  /* 0x001000000900780b */ /* 0x040fe20003f2e200 */
[----:B------:R-:W0:Y:S01]  /*0b50*/  MUFU.RCP64H R11, R3 ;  /* 0x00000003000b7308 */ /* 0x000e220000001800 */
[----:B------:R-:W-:Y:S01]  /*0b60*/  LOP3.LUT R7, R9, 0x7ff00000, RZ, 0xc0, !PT ;  /* 0x7ff0000009077812 */ /* 0x000fe200078ec0ff */
[----:B------:R-:W-:Y:S01]  /*0b70*/  IMAD.MOV.U32 R15, RZ, RZ, 0x1ca00000 ;  /* 0x1ca00000ff0f7424 */ /* 0x000fe200078e00ff */
[----:B------:R-:W-:Y:S01]  /*0b80*/  BSSY.RECONVERGENT B1, `(.L_x_12) ;  /* 0x0000044000017945 */ /* 0x000fe20003800200 */
[----:B------:R-:W-:Y:S01]  /*0b90*/  IMAD.MOV.U32 R21, RZ, RZ, 0x40000000 ;  /* 0x40000000ff157424 */ /* 0x000fe200078e00ff */
[----:B------:R-:W-:Y:S01]  /*0ba0*/  ISETP.GE.U32.AND P0, PT, R7, 0x40000000, PT ;  /* 0x400000000700780c */ /* 0x000fe20003f06070 */
[----:B------:R-:W-:-:S02]  /*0bb0*/  IMAD.MOV.U32 R20, RZ, RZ, R7 ;  /* 0x000000ffff147224 */ /* 0x000fc400078e0007 */
[----:B------:R-:W-:Y:S01]  /*0bc0*/  VIADD R22, R21, 0xffffffff ;  /* 0xffffffff15167836 */ /* 0x000fe20000000000 */
[----:B------:R-:W-:Y:S01]  /*0bd0*/  SEL R15, R15, 0x63400000, !P0 ;  /* 0x634000000f0f7807 */ /* 0x000fe20004000000 */
[----:B0-----:R-:W-:-:S08]  /*0be0*/  DFMA R12, R10, -R2, 1 ;  /* 0x3ff000000a0c742b */ /* 0x001fd00000000802 */
[----:B------:R-:W-:-:S08]  /*0bf0*/  DFMA R12, R12, R12, R12 ;  /* 0x0000000c0c0c722b */ /* 0x000fd0000000000c */
[----:B------:R-:W-:Y:S01]  /*0c00*/  DFMA R16, R10, R12, R10 ;  /* 0x0000000c0a10722b */ /* 0x000fe2000000000a */
[C-C-:B------:R-:W-:Y:S01]  /*0c10*/  @!P1 LOP3.LUT R12, R15.reuse, 0x80000000, R9.reuse, 0xf8, !PT ;  /* 0x800000000f0c9812 */ /* 0x140fe200078ef809 */
[----:B------:R-:W-:Y:S01]  /*0c20*/  IMAD.MOV.U32 R10, RZ, RZ, R8 ;  /* 0x000000ffff0a7224 */ /* 0x000fe200078e0008 */
[----:B------:R-:W-:Y:S02]  /*0c30*/  LOP3.LUT R11, R15, 0x800fffff, R9, 0xf8, !PT ;  /* 0x800fffff0f0b7812 */ /* 0x000fe400078ef809 */
[----:B------:R-:W-:Y:S02]  /*0c40*/  @!P1 LOP3.LUT R13, R12, 0x100000, RZ, 0xfc, !PT ;  /* 0x001000000c0d9812 */ /* 0x000fe400078efcff */
[----:B------:R-:W-:Y:S01]  /*0c50*/  @!P1 MOV R12, RZ ;  /* 0x000000ff000c9202 */ /* 0x000fe20000000f00 */
[----:B------:R-:W-:-:S05]  /*0c60*/  DFMA R18, R16, -R2, 1 ;  /* 0x3ff000001012742b */ /* 0x000fca0000000802 */
[----:B------:R-:W-:-:S03]  /*0c70*/  @!P1 DFMA R10, R10, 2, -R12 ;  /* 0x400000000a0a982b */ /* 0x000fc6000000080c */
[----:B------:R-:W-:-:S07]  /*0c80*/  DFMA R12, R16, R18, R16 ;  /* 0x00000012100c722b */ /* 0x000fce0000000010 */
[----:B------:R-:W-:Y:S01]  /*0c90*/  @!P1 LOP3.LUT R20, R11, 0x7ff00000, RZ, 0xc0, !PT ;  /* 0x7ff000000b149812 */ /* 0x000fe200078ec0ff */
[----:B------:R-:W-:-:S03]  /*0ca0*/  DMUL R16, R12, R10 ;  /* 0x0000000a0c107228 */ /* 0x000fc60000000000 */
[----:B------:R-:W-:-:S04]  /*0cb0*/  IADD3 R14, PT, PT, R20, -0x1, RZ ;  /* 0xffffffff140e7810 */ /* 0x000fc80007ffe0ff */
[----:B------:R-:W-:Y:S01]  /*0cc0*/  ISETP.GT.U32.AND P0, PT, R14, 0x7feffffe, PT ;  /* 0x7feffffe0e00780c */ /* 0x000fe20003f04070 */
[----:B------:R-:W-:-:S03]  /*0cd0*/  DFMA R18, R16, -R2, R10 ;  /* 0x800000021012722b */ /* 0x000fc6000000000a */
[----:B------:R-:W-:-:S05]  /*0ce0*/  ISETP.GT.U32.OR P0, PT, R22, 0x7feffffe, P0 ;  /* 0x7feffffe1600780c */ /* 0x000fca0000704470 */
[----:B------:R-:W-:-:S08]  /*0cf0*/  DFMA R12, R12, R18, R16 ;  /* 0x000000120c0c722b */ /* 0x000fd00000000010 */
[----:B------:R-:W-:Y:S05]  /*0d00*/  @P0 BRA `(.L_x_13) ;  /* 0x0000000000680947 */ /* 0x000fea0003800000 */
[----:B------:R-:W-:-:S05]  /*0d10*/  IMAD.MOV.U32 R8, RZ, RZ, 0x40000000 ;  /* 0x40000000ff087424 */ /* 0x000fca00078e00ff */
[----:B------:R-:W-:-:S04]  /*0d20*/  VIADDMNMX R7, R7, -R8, 0xb9600000, !PT ;  /* 0xb960000007077446 */ /* 0x000fc80007800908 */
[----:B------:R-:W-:-:S04]  /*0d30*/  VIMNMX R8, PT, PT, R7, 0x46a00000, PT ;  /* 0x46a0000007087848 */ /* 0x000fc80003fe0100 */
[----:B------:R-:W-:Y:S01]  /*0d40*/  IADD3 R16, PT, PT, -R15, R8, RZ ;  /* 0x000000080f107210 */ /* 0x000fe20007ffe1ff */
[----:B------:R-:W-:-:S04]  /*0d50*/  IMAD.MOV.U32 R8, RZ, RZ, RZ ;  /* 0x000000ffff087224 */ /* 0x000fc800078e00ff */
[----:B------:R-:W-:-:S06]  /*0d60*/  VIADD R9, R16, 0x7fe00000 ;  /* 0x7fe0000010097836 */ /* 0x000fcc0000000000 */
[----:B------:R-:W-:-:S10]  /*0d70*/  DMUL R14, R12, R8 ;  /* 0x000000080c0e7228 */ /* 0x000fd40000000000 */
[----:B------:R-:W-:-:S13]  /*0d80*/  FSETP.GTU.AND P0, PT, |R15|, 1.469367938527859385e-39, PT ;  /* 0x001000000f00780b */ /* 0x000fda0003f0c200 */
[----:B------:R-:W-:Y:S05]  /*0d90*/  @P0 BRA `(.L_x_14) ;  /* 0x0000000000880947 */ /* 0x000fea0003800000 */
[----:B------:R-:W-:Y:S01]  /*0da0*/  DFMA R2, R12, -R2, R10 ;  /* 0x800000020c02722b */ /* 0x000fe2000000000a */
[----:B------:R-:W-:-:S09]  /*0db0*/  MOV R8, RZ ;  /* 0x000000ff00087202 */ /* 0x000fd20000000f00 */
[C---:B------:R-:W-:Y:S02]  /*0dc0*/  FSETP.NEU.AND P0, PT, R3.reuse, RZ, PT ;  /* 0x000000ff0300720b */ /* 0x040fe40003f0d000 */
[----:B------:R-:W-:-:S04]  /*0dd0*/  LOP3.LUT R2, R3, 0x400921fb, RZ, 0x3c, !PT ;  /* 0x400921fb03027812 */ /* 0x000fc800078e3cff */
[----:B------:R-:W-:-:S04]  /*0de0*/  LOP3.LUT R7, R2, 0x80000000, RZ, 0xc0, !PT ;  /* 0x8000000002077812 */ /* 0x000fc800078ec0ff */
[----:B------:R-:W-:-:S03]  /*0df0*/  LOP3.LUT R9, R7, R9, RZ, 0xfc, !PT ;  /* 0x0000000907097212 */ /* 0x000fc600078efcff */
[----:B------:R-:W-:Y:S05]  /*0e00*/  @!P0 BRA `(.L_x_14) ;  /* 0x00000000006c8947 */ /* 0x000fea0003800000 */
[----:B------:R-:W-:Y:S01]  /*0e10*/  IMAD.MOV R3, RZ, RZ, -R16 ;  /* 0x000000ffff037224 */ /* 0x000fe200078e0a10 */
[----:B------:R-:W-:Y:S01]  /*0e20*/  DMUL.RP R8, R12, R8 ;  /* 0x000000080c087228 */ /* 0x000fe20000008000 */
[----:B------:R-:W-:-:S06]  /*0e30*/  IMAD.MOV.U32 R2, RZ, RZ, RZ ;  /* 0x000000ffff027224 */ /* 0x000fcc00078e00ff */
[----:B------:R-:W-:-:S03]  /*0e40*/  DFMA R2, R14, -R2, R12 ;  /* 0x800000020e02722b */ /* 0x000fc6000000000c */
[----:B------:R-:W-:-:S03]  /*0e50*/  LOP3.LUT R7, R9, R7, RZ, 0x3c, !PT ;  /* 0x0000000709077212 */ /* 0x000fc600078e3cff */
[----:B------:R-:W-:-:S04]  /*0e60*/  IADD3 R2, PT, PT, -R16, -0x43300000, RZ ;  /* 0xbcd0000010027810 */ /* 0x000fc80007ffe1ff */
[----:B------:R-:W-:-:S04]  /*0e70*/  FSETP.NEU.AND P0, PT, |R3|, R2, PT ;  /* 0x000000020300720b */ /* 0x000fc80003f0d200 */
[----:B------:R-:W-:Y:S02]  /*0e80*/  FSEL R14, R8, R14, !P0 ;  /* 0x0000000e080e7208 */ /* 0x000fe40004000000 */
[----:B------:R-:W-:Y:S01]  /*0e90*/  FSEL R15, R7, R15, !P0 ;  /* 0x0000000f070f7208 */ /* 0x000fe20004000000 */
[----:B------:R-:W-:Y:S06]  /*0ea0*/  BRA `(.L_x_14) ;  /* 0x0000000000447947 */ /* 0x000fec0003800000 */
.L_x_13:
[----:B------:R-:W-:-:S14]  /*0eb0*/  DSETP.NAN.AND P0, PT, R8, R8, PT ;  /* 0x000000080800722a */ /* 0x000fdc0003f08000 */
[----:B------:R-:W-:Y:S05]  /*0ec0*/  @P0 BRA `(.L_x_15) ;  /* 0x0000000000340947 */ /* 0x000fea0003800000 */
[----:B------:R-:W-:Y:S01]  /*0ed0*/  ISETP.NE.AND P0, PT, R20, R21, PT ;  /* 0x000000151400720c */ /* 0x000fe20003f05270 */
[----:B------:R-:W-:Y:S01]  /*0ee0*/  IMAD.MOV.U32 R15, RZ, RZ, -0x80000 ;  /* 0xfff80000ff0f7424 */ /* 0x000fe200078e00ff */
[----:B------:R-:W-:-:S11]  /*0ef0*/  MOV R14, 0x0 ;  /* 0x00000000000e7802 */ /* 0x000fd60000000f00 */
[----:B------:R-:W-:Y:S05]  /*0f00*/  @!P0 BRA `(.L_x_14) ;  /* 0x00000000002c8947 */ /* 0x000fea0003800000 */
[----:B------:R-:W-:Y:S02]  /*0f10*/  ISETP.NE.AND P0, PT, R20, 0x7ff00000, PT ;  /* 0x7ff000001400780c */ /* 0x000fe40003f05270 */
[----:B------:R-:W-:Y:S02]  /*0f20*/  LOP3.LUT R8, R9, 0x400921fb, RZ, 0x3c, !PT ;  /* 0x400921fb09087812 */ /* 0x000fe400078e3cff */
[----:B------:R-:W-:Y:S02]  /*0f30*/  ISETP.EQ.OR P0, PT, R21, RZ, !P0 ;  /* 0x000000ff1500720c */ /* 0x000fe40004702670 */
[----:B------:R-:W-:-:S11]  /*0f40*/  LOP3.LUT R15, R8, 0x80000000, RZ, 0xc0, !PT ;  /* 0x80000000080f7812 */ /* 0x000fd600078ec0ff */
[----:B------:R-:W-:Y:S01]  /*0f50*/  @P0 LOP3.LUT R2, R15, 0x7ff00000, RZ, 0xfc, !PT ;  /* 0x7ff000000f020812 */ /* 0x000fe200078efcff */
[----:B------:R-:W-:Y:S01]  /*0f60*/  @!P0 IMAD.MOV.U32 R14, RZ, RZ, RZ ;  /* 0x000000ffff0e8224 */ /* 0x000fe200078e00ff */
[----:B------:R-:W-:-:S03]  /*0f70*/  @P0 MOV R14, RZ ;  /* 0x000000ff000e0202 */ /* 0x000fc60000000f00 */
[----:B------:R-:W-:Y:S01]  /*0f80*/  @P0 IMAD.MOV.U32 R15, RZ, RZ, R2 ;  /* 0x000000ffff0f0224 */ /* 0x000fe200078e0002 */
[----:B------:R-:W-:Y:S06]  /*0f90*/  BRA `(.L_x_14) ;  /* 0x0000000000087947 */ /* 0x000fec0003800000 */
.L_x_15:
[----:B------:R-:W-:Y:S01]  /*0fa0*/  LOP3.LUT R15, R9, 0x80000, RZ, 0xfc, !PT ;  /* 0x00080000090f7812 */ /* 0x000fe200078efcff */
[----:B------:R-:W-:-:S07]  /*0fb0*/  IMAD.MOV.U32 R14, RZ, RZ, R8 ;  /* 0x000000ffff0e7224 */ /* 0x000fce00078e0008 */
.L_x_14:
[----:B------:R-:W-:Y:S05]  /*0fc0*/  BSYNC.RECONVERGENT B1 ;  /* 0x0000000000017941 */ /* 0x000fea0003800200 */
.L_x_12:
[----:B------:R-:W-:Y:S01]  /*0fd0*/  MOV R2, R0 ;  /* 0x0000000000027202 */ /* 0x000fe20000000f00 */
[----:B------:R-:W-:-:S04]  /*0fe0*/  IMAD.MOV.U32 R3, RZ, RZ, 0x0 ;  /* 0x00000000ff037424 */ /* 0x000fc800078e00ff */
[----:B------:R-:W-:Y:S05]  /*0ff0*/  RET.REL.NODEC R2 `(_Z25calculateCationRingKernelPfS_S_S_S_S_S_S_S_S_S_iifff) ;  /* 0xfffffff002007950 */ /* 0x000fea0003c3ffff */
        .weak           $__internal_1_$__cuda_sm20_sqrt_rn_f32_slowpath
        .type           $__internal_1_$__cuda_sm20_sqrt_rn_f32_slowpath,@function
        .size           $__internal_1_$__cuda_sm20_sqrt_rn_f32_slowpath,($__internal_2_$__cuda_sm3x_div_rn_noftz_f32_slowpath - $__internal_1_$__cuda_sm20_sqrt_rn_f32_slowpath)
$__internal_1_$__cuda_sm20_sqrt_rn_f32_slowpath:
[----:B------:R-:W-:-:S13]  /*1000*/  LOP3.LUT P0, RZ, R2, 0x7fffffff, RZ, 0xc0, !PT ;  /* 0x7fffffff02ff7812 */ /* 0x000fda000780c0ff */
[----:B------:R-:W-:Y:S01]  /*1010*/  @!P0 IMAD.MOV.U32 R8, RZ, RZ, R2 ;  /* 0x000000ffff088224 */ /* 0x000fe200078e0002 */
[----:B------:R-:W-:Y:S06]  /*1020*/  @!P0 BRA `(.L_x_16) ;  /* 0x0000000000408947 */ /* 0x000fec0003800000 */
[----:B------:R-:W-:-:S13]  /*1030*/  FSETP.GEU.FTZ.AND P0, PT, R2, RZ, PT ;  /* 0x000000ff0200720b */ /* 0x000fda0003f1e000 */
[----:B------:R-:W-:Y:S01]  /*1040*/  @!P0 MOV R8, 0x7fffffff ;  /* 0x7fffffff00088802 */ /* 0x000fe20000000f00 */
[----:B------:R-:W-:Y:S06]  /*1050*/  @!P0 BRA `(.L_x_16) ;  /* 0x0000000000348947 */ /* 0x000fec0003800000 */
[----:B------:R-:W-:-:S13]  /*1060*/  FSETP.GTU.FTZ.AND P0, PT, |R2|, +INF , PT ;  /* 0x7f8000000200780b */ /* 0x000fda0003f1c200 */
[----:B------:R-:W-:Y:S01]  /*1070*/  @P0 FADD.FTZ R8, R2, 1 ;  /* 0x3f80000002080421 */ /* 0x000fe20000010000 */
[----:B------:R-:W-:Y:S06]  /*1080*/  @P0 BRA `(.L_x_16) ;  /* 0x0000000000280947 */ /* 0x000fec0003800000 */
[----:B------:R-:W-:-:S13]  /*1090*/  FSETP.NEU.FTZ.AND P0, PT, |R2|, +INF , PT ;  /* 0x7f8000000200780b */ /* 0x000fda0003f1d200 */
[----:B------:R-:W-:-:S04]  /*10a0*/  @P0 FFMA R9, R2, 1.84467440737095516160e+19, RZ ;  /* 0x5f80000002090823 */ /* 0x000fc800000000ff */
[----:B------:R-:W0:Y:S02]  /*10b0*/  @P0 MUFU.RSQ R8, R9 ;  /* 0x0000000900080308 */ /* 0x000e240000001400 */
[----:B0-----:R-:W-:Y:S01]  /*10c0*/  @P0 FMUL.FTZ R10, R9, R8 ;  /* 0x00000008090a0220 */ /* 0x001fe20000410000 */
[----:B------:R-:W-:Y:S01]  /*10d0*/  @P0 FMUL.FTZ R12, R8, 0.5 ;  /* 0x3f000000080c0820 */ /* 0x000fe20000410000 */
[----:B------:R-:W-:Y:S02]  /*10e0*/  @!P0 IMAD.MOV.U32 R8, RZ, RZ, R2 ;  /* 0x000000ffff088224 */ /* 0x000fe400078e0002 */
[----:B------:R-:W-:-:S04]  /*10f0*/  @P0 FADD.FTZ R11, -R10, -RZ ;  /* 0x800000ff0a0b0221 */ /* 0x000fc80000010100 */
[----:B------:R-:W-:-:S04]  /*1100*/  @P0 FFMA R11, R10, R11, R9 ;  /* 0x0000000b0a0b0223 */ /* 0x000fc80000000009 */
[----:B------:R-:W-:-:S04]  /*1110*/  @P0 FFMA R11, R11, R12, R10 ;  /* 0x0000000c0b0b0223 */ /* 0x000fc8000000000a */
[----:B------:R-:W-:-:S07]  /*1120*/  @P0 FMUL.FTZ R8, R11, 2.3283064365386962891e-10 ;  /* 0x2f8000000b080820 */ /* 0x000fce0000410000 */
.L_x_16:
[----:B------:R-:W-:Y:S01]  /*1130*/  IMAD.MOV.U32 R2, RZ, RZ, R8 ;  /* 0x000000ffff027224 */ /* 0x000fe200078e0008 */
[----:B------:R-:W-:Y:S01]  /*1140*/  MOV R8, R13 ;  /* 0x0000000d00087202 */ /* 0x000fe20000000f00 */
[----:B------:R-:W-:-:S04]  /*1150*/  IMAD.MOV.U32 R9, RZ, RZ, 0x0 ;  /* 0x00000000ff097424 */ /* 0x000fc800078e00ff */
[----:B------:R-:W-:Y:S05]  /*1160*/  RET.REL.NODEC R8 `(_Z25calculateCationRingKernelPfS_S_S_S_S_S_S_S_S_S_iifff) ;  /* 0xffffffec08a47950 */ /* 0x000fea0003c3ffff */
        .weak           $__internal_2_$__cuda_sm3x_div_rn_noftz_f32_slowpath
        .type           $__internal_2_$__cuda_sm3x_div_rn_noftz_f32_slowpath,@function
        .size           $__internal_2_$__cuda_sm3x_div_rn_noftz_f32_slowpath,(.L_x_110 - $__internal_2_$__cuda_sm3x_div_rn_noftz_f32_slowpath)
$__internal_2_$__cuda_sm3x_div_rn_noftz_f32_slowpath:
[--C-:B------:R-:W-:Y:S01]  /*1170*/  SHF.R.U32.HI R7, RZ, 0x17, R11.reuse ;  /* 0x00000017ff077819 */ /* 0x100fe2000001160b */
[----:B------:R-:W-:Y:S01]  /*1180*/  BSSY.RECONVERGENT B1, `(.L_x_17) ;  /* 0x0000065000017945 */ /* 0x000fe20003800200 */
[----:B------:R-:W-:Y:S01]  /*1190*/  SHF.R.U32.HI R3, RZ, 0x17, R0 ;  /* 0x00000017ff037819 */ /* 0x000fe20000011600 */
[----:B------:R-:W-:Y:S01]  /*11a0*/  IMAD.MOV.U32 R10, RZ, RZ, R11 ;  /* 0x000000ffff0a7224 */ /* 0x000fe200078e000b */
[----:B------:R-:W-:Y:S02]  /*11b0*/  LOP3.LUT R15, R7, 0xff, RZ, 0xc0, !PT ;  /* 0x000000ff070f7812 */ /* 0x000fe400078ec0ff */
[----:B------:R-:W-:Y:S02]  /*11c0*/  LOP3.LUT R8, R3, 0xff, RZ, 0xc0, !PT ;  /* 0x000000ff03087812 */ /* 0x000fe400078ec0ff */
[----:B------:R-:W-:Y:S02]  /*11d0*/  IADD3 R13, PT, PT, R15, -0x1, RZ ;  /* 0xffffffff0f0d7810 */ /* 0x000fe40007ffe0ff */
[----:B------:R-:W-:Y:S01]  /*11e0*/  MOV R9, R0 ;  /* 0x0000000000097202 */ /* 0x000fe20000000f00 */
[----:B------:R-:W-:Y:S01]  /*11f0*/  VIADD R12, R8, 0xffffffff ;  /* 0xffffffff080c7836 */ /* 0x000fe20000000000 */
[----:B------:R-:W-:-:S04]  /*1200*/  ISETP.GT.U32.AND P0, PT, R13, 0xfd, PT ;  /* 0x000000fd0d00780c */ /* 0x000fc80003f04070 */
[----:B------:R-:W-:-:S13]  /*1210*/  ISETP.GT.U32.OR P0, PT, R12, 0xfd, P0 ;  /* 0x000000fd0c00780c */ /* 0x000fda0000704470 */
[----:B------:R-:W-:Y:S01]  /*1220*/  @!P0 MOV R7, RZ ;  /* 0x000000ff00078202 */ /* 0x000fe20000000f00 */
[----:B------:R-:W-:Y:S06]  /*1230*/  @!P0 BRA `(.L_x_18) ;  /* 0x0000000000608947 */ /* 0x000fec0003800000 */
[----:B------:R-:W-:Y:S01]  /*1240*/  FSETP.GTU.FTZ.AND P0, PT, |R0|, +INF , PT ;  /* 0x7f8000000000780b */ /* 0x000fe20003f1c200 */
[----:B------:R-:W-:Y:S01]  /*1250*/  IMAD.MOV.U32 R3, RZ, RZ, R11 ;  /* 0x000000ffff037224 */ /* 0x000fe200078e000b */
[----:B------:R-:W-:-:S04]  /*1260*/  FSETP.GTU.FTZ.AND P1, PT, |R11|, +INF , PT ;  /* 0x7f8000000b00780b */ /* 0x000fc80003f3c200 */
[----:B------:R-:W-:-:S13]  /*1270*/  PLOP3.LUT P0, PT, P0, P1, PT, 0xf8, 0x8f ;  /* 0x00000000008f781c */ /* 0x000fda0000703f70 */
[----:B------:R-:W-:Y:S05]  /*1280*/  @P0 BRA `(.L_x_19) ;  /* 0x00000004004c0947 */ /* 0x000fea0003800000 */
[----:B------:R-:W-:-:S13]  /*1290*/  LOP3.LUT P0, RZ, R10, 0x7fffffff, R9, 0xc8, !PT ;  /* 0x7fffffff0aff7812 */ /* 0x000fda000780c809 */
[----:B------:R-:W-:Y:S05]  /*12a0*/  @!P0 BRA `(.L_x_20) ;  /* 0x00000004003c8947 */ /* 0x000fea0003800000 */
[C---:B------:R-:W-:Y:S02]  /*12b0*/  FSETP.NEU.FTZ.AND P2, PT, |R0|.reuse, +INF , PT ;  /* 0x7f8000000000780b */ /* 0x040fe40003f5d200 */
[----:B------:R-:W-:Y:S02]  /*12c0*/  FSETP.NEU.FTZ.AND P1, PT, |R3|, +INF , PT ;  /* 0x7f8000000300780b */ /* 0x000fe40003f3d200 */
[----:B------:R-:W-:-:S11]  /*12d0*/  FSETP.NEU.FTZ.AND P0, PT, |R0|, +INF , PT ;  /* 0x7f8000000000780b */ /* 0x000fd60003f1d200 */
[----:B------:R-:W-:Y:S05]  /*12e0*/  @!P1 BRA !P2, `(.L_x_20) ;  /* 0x00000004002c9947 */ /* 0x000fea0005000000 */
[----:B------:R-:W-:-:S04]  /*12f0*/  LOP3.LUT P2, RZ, R9, 0x7fffffff, RZ, 0xc0, !PT ;  /* 0x7fffffff09ff7812 */ /* 0x000fc8000784c0ff */
[----:B------:R-:W-:-:S13]  /*1300*/  PLOP3.LUT P1, PT, P1, P2, PT, 0x2f, 0xf2 ;  /* 0x0000000000f2781c */ /* 0x000fda0000f24577 */
[----:B------:R-:W-:Y:S05]  /*1310*/  @P1 BRA `(.L_x_21) ;  /* 0x0000000400181947 */ /* 0x000fea0003800000 */
[----:B------:R-:W-:-:S04]  /*1320*/  LOP3.LUT P1, RZ, R10, 0x7fffffff, RZ, 0xc0, !PT ;  /* 0x7fffffff0aff7812 */ /* 0x000fc8000782c0ff */
[----:B------:R-:W-:-:S13]  /*1330*/  PLOP3.LUT P0, PT, P0, P1, PT, 0x2f, 0xf2 ;  /* 0x0000000000f2781c */ /* 0x000fda0000702577 */
[----:B------:R-:W-:Y:S05]  /*1340*/  @P0 BRA `(.L_x_22) ;  /* 0x0000000400000947 */ /* 0x000fea0003800000 */
[----:B------:R-:W-:Y:S02]  /*1350*/  ISETP.GE.AND P0, PT, R12, RZ, PT ;  /* 0x000000ff0c00720c */ /* 0x000fe40003f06270 */
[----:B------:R-:W-:-:S11]  /*1360*/  ISETP.GE.AND P1, PT, R13, RZ, PT ;  /* 0x000000ff0d00720c */ /* 0x000fd60003f26270 */
[----:B------:R-:W-:Y:S01]  /*1370*/  @P0 MOV R7, RZ ;  /* 0x000000ff00070202 */ /* 0x000fe20000000f00 */
[----:B------:R-:W-:Y:S02]  /*1380*/  @!P0 IMAD.MOV.U32 R7, RZ, RZ, -0x40 ;  /* 0xffffffc0ff078424 */ /* 0x000fe400078e00ff */
[----:B------:R-:W-:Y:S01]  /*1390*/  @!P0 FFMA R9, R0, 1.84467440737095516160e+19, RZ ;  /* 0x5f80000000098823 */ /* 0x000fe200000000ff */
[----:B------:R-:W-:Y:S02]  /*13a0*/  @!P1 FFMA R10, R3, 1.84467440737095516160e+19, RZ ;  /* 0x5f800000030a9823 */ /* 0x000fe400000000ff */
[----:B------:R-:W-:-:S07]  /*13b0*/  @!P1 IADD3 R7, PT, PT, R7, 0x40, RZ ;  /* 0x0000004007079810 */ /* 0x000fce0007ffe0ff */
.L_x_18:
[----:B------:R-:W-:Y:S01]  /*13c0*/  LEA R3, R15, 0xc0800000, 0x17 ;  /* 0xc08000000f037811 */ /* 0x000fe200078eb8ff */
[----:B------:R-:W-:Y:S01]  /*13d0*/  BSSY.RECONVERGENT B2, `(.L_x_23) ;  /* 0x0000036000027945 */ /* 0x000fe20003800200 */
[----:B------:R-:W-:-:S03]  /*13e0*/  IADD3 R8, PT, PT, R8, -0x7f, RZ ;  /* 0xffffff8108087810 */ /* 0x000fc60007ffe0ff */
[----:B------:R-:W-:Y:S02]  /*13f0*/  IMAD.IADD R3, R10, 0x1, -R3 ;  /* 0x000000010a037824 */ /* 0x000fe400078e0a03 */
[C---:B------:R-:W-:Y:S01]  /*1400*/  IMAD R0, R8.reuse, -0x800000, R9 ;  /* 0xff80000008007824 */ /* 0x040fe200078e0209 */
[----:B------:R-:W-:Y:S01]  /*1410*/  IADD3 R8, PT, PT, R8, 0x7f, -R15 ;  /* 0x0000007f08087810 */ /* 0x000fe20007ffe80f */
[----:B------:R-:W0:Y:S01]  /*1420*/  MUFU.RCP R10, R3 ;  /* 0x00000003000a7308 */ /* 0x000e220000001000 */
[----:B------:R-:W-:-:S03]  /*1430*/  FADD.FTZ R11, -R3, -RZ ;  /* 0x800000ff030b7221 */ /* 0x000fc60000010100 */
[----:B------:R-:W-:Y:S02]  /*1440*/  IMAD.IADD R8, R8, 0x1, R7 ;  /* 0x0000000108087824 */ /* 0x000fe400078e0207 */
[----:B0-----:R-:W-:-:S04]  /*1450*/  FFMA R13, R10, R11, 1 ;  /* 0x3f8000000a0d7423 */ /* 0x001fc8000000000b */
[----:B------:R-:W-:-:S04]  /*1460*/  FFMA R12, R10, R13, R10 ;  /* 0x0000000d0a0c7223 */ /* 0x000fc8000000000a */
[----:B------:R-:W-:-:S04]  /*1470*/  FFMA R9, R0, R12, RZ ;  /* 0x0000000c00097223 */ /* 0x000fc800000000ff */
[----:B------:R-:W-:-:S04]  /*1480*/  FFMA R10, R11, R9, R0 ;  /* 0x000000090b0a7223 */ /* 0x000fc80000000000 */
[----:B------:R-:W-:-:S04]  /*1490*/  FFMA R9, R12, R10, R9 ;  /* 0x0000000a0c097223 */ /* 0x000fc80000000009 */
[----:B------:R-:W-:-:S04]  /*14a0*/  FFMA R10, R11, R9, R0 ;  /* 0x000000090b0a7223 */ /* 0x000fc80000000000 */
[----:B------:R-:W-:-:S05]  /*14b0*/  FFMA R0, R12, R10, R9 ;  /* 0x0000000a0c007223 */ /* 0x000fca0000000009 */
[----:B------:R-:W-:-:S04]  /*14c0*/  SHF.R.U32.HI R3, RZ, 0x17, R0 ;  /* 0x00000017ff037819 */ /* 0x000fc80000011600 */
[----:B------:R-:W-:-:S04]  /*14d0*/  LOP3.LUT R3, R3, 0xff, RZ, 0xc0, !PT ;  /* 0x000000ff03037812 */ /* 0x000fc800078ec0ff */
[----:B------:R-:W-:-:S05]  /*14e0*/  IADD3 R11, PT, PT, R3, R8, RZ ;  /* 0x00000008030b7210 */ /* 0x000fca0007ffe0ff */
[----:B------:R-:W-:-:S05]  /*14f0*/  VIADD R3, R11, 0xffffffff ;  /* 0xffffffff0b037836 */ /* 0x000fca0000000000 */
[----:B------:R-:W-:-:S13]  /*1500*/  ISETP.GE.U32.AND P0, PT, R3, 0xfe, PT ;  /* 0x000000fe0300780c */ /* 0x000fda0003f06070 */
[----:B------:R-:W-:Y:S05]  /*1510*/  @!P0 BRA `(.L_x_24) ;  /* 0x0000000000808947 */ /* 0x000fea0003800000 */
[----:B------:R-:W-:-:S13]  /*1520*/  ISETP.GT.AND P0, PT, R11, 0xfe, PT ;  /* 0x000000fe0b00780c */ /* 0x000fda0003f04270 */
[----:B------:R-:W-:Y:S05]  /*1530*/  @P0 BRA `(.L_x_25) ;  /* 0x00000000006c0947 */ /* 0x000fea0003800000 */
[----:B------:R-:W-:-:S13]  /*1540*/  ISETP.GE.AND P0, PT, R11, 0x1, PT ;  /* 0x000000010b00780c */ /* 0x000fda0003f06270 */
[----:B------:R-:W-:Y:S05]  /*1550*/  @P0 BRA `(.L_x_26) ;  /* 0x0000000000740947 */ /* 0x000fea0003800000 */
[----:B------:R-:W-:Y:S02]  /*1560*/  ISETP.GE.AND P0, PT, R11, -0x18, PT ;  /* 0xffffffe80b00780c */ /* 0x000fe40003f06270 */
[----:B------:R-:W-:-:S11]  /*1570*/  LOP3.LUT R0, R0, 0x80000000, RZ, 0xc0, !PT ;  /* 0x8000000000007812 */ /* 0x000fd600078ec0ff */
[----:B------:R-:W-:Y:S05]  /*1580*/  @!P0 BRA `(.L_x_26) ;  /* 0x0000000000688947 */ /* 0x000fea0003800000 */
[CCC-:B------:R-:W-:Y:S01]  /*1590*/  FFMA.RZ R3, R12.reuse, R10.reuse, R9.reuse ;  /* 0x0000000a0c037223 */ /* 0x1c0fe2000000c009 */
[CCC-:B------:R-:W-:Y:S01]  /*15a0*/  FFMA.RM R8, R12.reuse, R10.reuse, R9.reuse ;  /* 0x0000000a0c087223 */ /* 0x1c0fe20000004009 */
[C---:B------:R-:W-:Y:S02]  /*15b0*/  ISETP.NE.AND P2, PT, R11.reuse, RZ, PT ;  /* 0x000000ff0b00720c */ /* 0x040fe40003f45270 */
[----:B------:R-:W-:Y:S02]  /*15c0*/  ISETP.NE.AND P1, PT, R11, RZ, PT ;  /* 0x000000ff0b00720c */ /* 0x000fe40003f25270 */
[----:B------:R-:W-:Y:S01]  /*15d0*/  LOP3.LUT R7, R3, 0x7fffff, RZ, 0xc0, !PT ;  /* 0x007fffff03077812 */ /* 0x000fe200078ec0ff */
[----:B------:R-:W-:Y:S01]  /*15e0*/  FFMA.RP R3, R12, R10, R9 ;  /* 0x0000000a0c037223 */ /* 0x000fe20000008009 */
[----:B------:R-:W-:Y:S01]  /*15f0*/  IADD3 R10, PT, PT, R11, 0x20, RZ ;  /* 0x000000200b0a7810 */ /* 0x000fe20007ffe0ff */
[----:B------:R-:W-:Y:S01]  /*1600*/  IMAD.MOV R9, RZ, RZ, -R11 ;  /* 0x000000ffff097224 */ /* 0x000fe200078e0a0b */
[----:B------:R-:W-:-:S02]  /*1610*/  LOP3.LUT R7, R7, 0x800000, RZ, 0xfc, !PT ;  /* 0x0080000007077812 */ /* 0x000fc400078efcff */
[----:B------:R-:W-:Y:S02]  /*1620*/  FSETP.NEU.FTZ.AND P0, PT, R3, R8, PT ;  /* 0x000000080300720b */ /* 0x000fe40003f1d000 */
[----:B------:R-:W-:Y:S02]  /*1630*/  SHF.L.U32 R10, R7, R10, RZ ;  /* 0x0000000a070a7219 */ /* 0x000fe400000006ff */
[----:B------:R-:W-:Y:S02]  /*1640*/  SEL R8, R9, RZ, P2 ;  /* 0x000000ff09087207 */ /* 0x000fe40001000000 */
[----:B------:R-:W-:Y:S02]  /*1650*/  ISETP.NE.AND P1, PT, R10, RZ, P1 ;  /* 0x000000ff0a00720c */ /* 0x000fe40000f25270 */
[----:B------:R-:W-:Y:S02]  /*1660*/  SHF.R.U32.HI R8, RZ, R8, R7 ;  /* 0x00000008ff087219 */ /* 0x000fe40000011607 */
[----:B------:R-:W-:-:S02]  /*1670*/  PLOP3.LUT P0, PT, P0, P1, PT, 0xf8, 0x8f ;  /* 0x00000000008f781c */ /* 0x000fc40000703f70 */
[----:B------:R-:W-:Y:S02]  /*1680*/  SHF.R.U32.HI R10, RZ, 0x1, R8 ;  /* 0x00000001ff0a7819 */ /* 0x000fe40000011608 */
[----:B------:R-:W-:-:S04]  /*1690*/  SEL R3, RZ, 0x1, !P0 ;  /* 0x00000001ff037807 */ /* 0x000fc80004000000 */
[----:B------:R-:W-:-:S04]  /*16a0*/  LOP3.LUT R3, R3, 0x1, R10, 0xf8, !PT ;  /* 0x0000000103037812 */ /* 0x000fc800078ef80a */
[----:B------:R-:W-:-:S04]  /*16b0*/  LOP3.LUT R3, R3, R8, RZ, 0xc0, !PT ;  /* 0x0000000803037212 */ /* 0x000fc800078ec0ff */
[----:B------:R-:W-:-:S04]  /*16c0*/  IADD3 R3, PT, PT, R10, R3, RZ ;  /* 0x000000030a037210 */ /* 0x000fc80007ffe0ff */
[----:B------:R-:W-:Y:S01]  /*16d0*/  LOP3.LUT R0, R3, R0, RZ, 0xfc, !PT ;  /* 0x0000000003007212 */ /* 0x000fe200078efcff */
[----:B------:R-:W-:Y:S06]  /*16e0*/  BRA `(.L_x_26) ;  /* 0x0000000000107947 */ /* 0x000fec0003800000 */
.L_x_25:
[----:B------:R-:W-:-:S04]  /*16f0*/  LOP3.LUT R0, R0, 0x80000000, RZ, 0xc0, !PT ;  /* 0x8000000000007812 */ /* 0x000fc800078ec0ff */
[----:B------:R-:W-:Y:S01]  /*1700*/  LOP3.LUT R0, R0, 0x7f800000, RZ, 0xfc, !PT ;  /* 0x7f80000000007812 */ /* 0x000fe200078efcff */
[----:B------:R-:W-:Y:S06]  /*1710*/  BRA `(.L_x_26) ;  /* 0x0000000000047947 */ /* 0x000fec0003800000 */
.L_x_24:
[----:B------:R-:W-:-:S07]  /*1720*/  IMAD R0, R8, 0x800000, R0 ;  /* 0x0080000008007824 */ /* 0x000fce00078e0200 */
.L_x_26:
[----:B------:R-:W-:Y:S05]  /*1730*/  BSYNC.RECONVERGENT B2 ;  /* 0x0000000000027941 */ /* 0x000fea0003800200 */
.L_x_23:
[----:B------:R-:W-:Y:S05]  /*1740*/  BRA `(.L_x_27) ;  /* 0x0000000000207947 */ /* 0x000fea0003800000 */
.L_x_22:
[----:B------:R-:W-:-:S04]  /*1750*/  LOP3.LUT R0, R10, 0x80000000, R9, 0x48, !PT ;  /* 0x800000000a007812 */ /* 0x000fc800078e4809 */
[----:B------:R-:W-:Y:S01]  /*1760*/  LOP3.LUT R0, R0, 0x7f800000, RZ, 0xfc, !PT ;  /* 0x7f80000000007812 */ /* 0x000fe200078efcff */
[----:B------:R-:W-:Y:S06]  /*1770*/  BRA `(.L_x_27) ;  /* 0x0000000000147947 */ /* 0x000fec0003800000 */
.L_x_21:
[----:B------:R-:W-:Y:S01]  /*1780*/  LOP3.LUT R0, R10, 0x80000000, R9, 0x48, !PT ;  /* 0x800000000a007812 */ /* 0x000fe200078e4809 */
[----:B------:R-:W-:Y:S06]  /*1790*/  BRA `(.L_x_27) ;  /* 0x00000000000c7947 */ /* 0x000fec0003800000 */
.L_x_20:
[----:B------:R-:W0:Y:S01]  /*17a0*/  MUFU.RSQ R0, -QNAN ;  /* 0xffc0000000007908 */ /* 0x000e220000001400 */
[----:B------:R-:W-:Y:S05]  /*17b0*/  BRA `(.L_x_27) ;  /* 0x0000000000047947 */ /* 0x000fea0003800000 */
.L_x_19:
[----:B------:R-:W-:-:S07]  /*17c0*/  FADD.FTZ R0, R0, R3 ;  /* 0x0000000300007221 */ /* 0x000fce0000010000 */
.L_x_27:
[----:B------:R-:W-:Y:S05]  /*17d0*/  BSYNC.RECONVERGENT B1 ;  /* 0x0000000000017941 */ /* 0x000fea0003800200 */
.L_x_17:
[----:B------:R-:W-:-:S04]  /*17e0*/  HFMA2 R3, -RZ, RZ, 0, 0 ;  /* 0x00000000ff037431 */ /* 0x000fc800000001ff */
[----:B0-----:R-:W-:Y:S05]  /*17f0*/  RET.REL.NODEC R2 `(_Z25calculateCationRingKernelPfS_S_S_S_S_S_S_S_S_S_iifff) ;  /* 0xffffffe802007950 */ /* 0x001fea0003c3ffff */
.L_x_28:
[----:B------:R-:W-:-:S00]  /*1800*/  BRA `(.L_x_28) ;  /* 0xfffffffc00fc7947 */ /* 0x000fc0000383ffff */
[----:B------:R-:W-:-:S00]  /*1810*/  NOP ;  /* 0x0000000000007918 */ /* 0x000fc00000000000 */
        /* <DEDUP_REMOVED lines=14> */
.L_x_110:


//--------------------- .text._Z26calculateCationAnionKernelPfS_S_S_S_S_S_iif --------------------------
	.section	.text._Z26calculateCationAnionKernelPfS_S_S_S_S_S_iif,"ax",@progbits
	.align	128
        .global         _Z26calculateCationAnionKernelPfS_S_S_S_S_S_iif
        .type           _Z26calculateCationAnionKernelPfS_S_S_S_S_S_iif,@function
        .size           _Z26calculateCationAnionKernelPfS_S_S_S_S_S_iif,(.L_x_111 - _Z26calculateCationAnionKernelPfS_S_S_S_S_S_iif)
        .other          _Z26calculateCationAnionKernelPfS_S_S_S_S_S_iif,@"STO_CUDA_ENTRY STV_DEFAULT"
_Z26calculateCationAnionKernelPfS_S_S_S_S_S_iif:
.text._Z26calculateCationAnionKernelPfS_S_S_S_S_S_iif:
        /* <DEDUP_REMOVED lines=18> */
[----:B0-----:R-:W-:-:S06]  /*0120*/  IMAD.WIDE R12, R3, 0x4, R12 ;  /* 0x00000004030c7825 */ /* 0x001fcc00078e020c */
[----:B-1----:R-:W5:Y:S01]  /*0130*/  LDG.E R12, desc[UR4][R12.64] ;  /* 0x000000040c0c7981 */ /* 0x002f62000c1e1900 */
[----:B------:R-:W0:Y:S01]  /*0140*/  LDC.64 R6, c[0x0][0x390] ;  /* 0x0000e400ff067b82 */ /* 0x000e220000000a00 */
[----:B--2---:R-:W-:-:S06]  /*0150*/  IMAD.WIDE.U32 R14, R2, 0x4, R14 ;  /* 0x00000004020e7825 */ /* 0x004fcc00078e000e */
[----:B------:R-:W5:Y:S01]  /*0160*/  LDG.E R15, desc[UR4][R14.64] ;  /* 0x000000040e0f7981 */ /* 0x000f62000c1e1900 */
[----:B------:R-:W1:Y:S01]  /*0170*/  LDC.64 R4, c[0x0][0x3a8] ;  /* 0x0000ea00ff047b82 */ /* 0x000e620000000a00 */
[----:B---3--:R-:W-:-:S06]  /*0180*/  IMAD.WIDE R8, R3, 0x4, R8 ;  /* 0x0000000403087825 */ /* 0x008fcc00078e0208 */
[----:B------:R2:W3:Y:S01]  /*0190*/  LDG.E R8, desc[UR4][R8.64] ;  /* 0x0000000408087981 */ /* 0x0004e2000c1e1900 */
[----:B----4-:R-:W-:-:S06]  /*01a0*/  IMAD.WIDE.U32 R10, R2, 0x4, R10 ;  /* 0x00000004020a7825 */ /* 0x010fcc00078e000a */
[----:B------:R-:W3:Y:S01]  /*01b0*/  LDG.E R11, desc[UR4][R10.64] ;  /* 0x000000040a0b7981 */ /* 0x000ee2000c1e1900 */
[----:B0-----:R-:W-:-:S06]  /*01c0*/  IMAD.WIDE R6, R3, 0x4, R6 ;  /* 0x0000000403067825 */ /* 0x001fcc00078e0206 */
[----:B------:R-:W4:Y:S01]  /*01d0*/  LDG.E R6, desc[UR4][R6.64] ;  /* 0x0000000406067981 */ /* 0x000f22000c1e1900 */
[----:B-1----:R-:W-:-:S06]  /*01e0*/  IMAD.WIDE.U32 R4, R2, 0x4, R4 ;  /* 0x0000000402047825 */ /* 0x002fcc00078e0004 */
[----:B------:R-:W4:Y:S01]  /*01f0*/  LDG.E R5, desc[UR4][R4.64] ;  /* 0x0000000404057981 */ /* 0x000f22000c1e1900 */
[----:B------:R-:W-:Y:S01]  /*0200*/  BSSY.RECONVERGENT B0, `(.L_x_29) ;  /* 0x0000012000007945 */ /* 0x000fe20003800200 */
[----:B-----5:R-:W-:-:S04]  /*0210*/  FADD R16, R12, -R15 ;  /* 0x8000000f0c107221 */ /* 0x020fc80000000000 */
[----:B--2---:R-:W-:Y:S01]  /*0220*/  FMUL R9, R16, R16 ;  /* 0x0000001010097220 */ /* 0x004fe20000400000 */
[----:B---3--:R-:W-:-:S04]  /*0230*/  FADD R0, R8, -R11 ;  /* 0x8000000b08007221 */ /* 0x008fc80000000000 */
[----:B------:R-:W-:Y:S01]  /*0240*/  FFMA R9, R0, R0, R9 ;  /* 0x0000000000097223 */ /* 0x000fe20000000009 */
[----:B----4-:R-:W-:-:S04]  /*0250*/  FADD R8, R6, -R5 ;  /* 0x8000000506087221 */ /* 0x010fc80000000000 */
[----:B------:R-:W-:-:S05]  /*0260*/  FFMA R0, R8, R8, R9 ;  /* 0x0000000808007223 */ /* 0x000fca0000000009 */
[----:B------:R-:W-:Y:S01]  /*0270*/  IADD3 R8, PT, PT, R0, -0xd000000, RZ ;  /* 0xf300000000087810 */ /* 0x000fe20007ffe0ff */
[----:B------:R0:W1:Y:S03]  /*0280*/  MUFU.RSQ R9, R0 ;  /* 0x0000000000097308 */ /* 0x0000660000001400 */
[----:B------:R-:W-:-:S13]  /*0290*/  ISETP.GT.U32.AND P0, PT, R8, 0x727fffff, PT ;  /* 0x727fffff0800780c */ /* 0x000fda0003f04070 */
[----:B0-----:R-:W-:Y:S05]  /*02a0*/  @!P0 BRA `(.L_x_30) ;  /* 0x00000000000c8947 */ /* 0x001fea0003800000 */
[----:B-1----:R-:W-:-:S07]  /*02b0*/  MOV R9, 0x2d0 ;  /* 0x000002d000097802 */ /* 0x002fce0000000f00 */
[----:B------:R-:W-:Y:S05]  /*02c0*/  CALL.REL.NOINC `($__internal_3_$__cuda_sm20_sqrt_rn_f32_slowpath) ;  /* 0x0000000000547944 */ /* 0x000fea0003c00000 */
[----:B------:R-:W-:Y:S05]  /*02d0*/  BRA `(.L_x_31) ;  /* 0x0000000000107947 */ /* 0x000fea0003800000 */
.L_x_30:
[----:B-1----:R-:W-:Y:S01]  /*02e0*/  FMUL.FTZ R7, R0, R9 ;  /* 0x0000000900077220 */ /* 0x002fe20000410000 */
[----:B------:R-:W-:-:S03]  /*02f0*/  FMUL.FTZ R9, R9, 0.5 ;  /* 0x3f00000009097820 */ /* 0x000fc60000410000 */
[----:B------:R-:W-:-:S04]  /*0300*/  FFMA R0, -R7, R7, R0 ;  /* 0x0000000707007223 */ /* 0x000fc80000000100 */
[----:B------:R-:W-:-:S07]  /*0310*/  FFMA R7, R0, R9, R7 ;  /* 0x0000000900077223 */ /* 0x000fce0000000007 */
.L_x_31:
[----:B------:R-:W-:Y:S05]  /*0320*/  BSYNC.RECONVERGENT B0 ;  /* 0x0000000000007941 */ /* 0x000fea0003800200 */
.L_x_29:
[----:B------:R-:W0:Y:S02]  /*0330*/  LDCU UR6, c[0x0][0x3c0] ;  /* 0x00007800ff0677ac */ /* 0x000e240008000800 */
[----:B0-----:R-:W-:-:S13]  /*0340*/  FSETP.GTU.AND P0, PT, R7, UR6, PT ;  /* 0x0000000607007c0b */ /* 0x001fda000bf0c000 */
[----:B------:R-:W0:Y:S08]  /*0350*/  @!P0 LDC R9, c[0x0][0x3bc] ;  /* 0x0000ef00ff098b82 */ /* 0x000e300000000800 */
[----:B------:R-:W1:Y:S01]  /*0360*/  @!P0 LDC.64 R4, c[0x0][0x3b0] ;  /* 0x0000ec00ff048b82 */ /* 0x000e620000000a00 */
[----:B0-----:R-:W-:-:S04]  /*0370*/  @!P0 IMAD R9, R3, R9, R2 ;  /* 0x0000000903098224 */ /* 0x001fc800078e0202 */
[----:B-1----:R-:W-:-:S05]  /*0380*/  @!P0 IMAD.WIDE R4, R9, 0x4, R4 ;  /* 0x0000000409048825 */ /* 0x002fca00078e0204 */
[----:B------:R0:W-:Y:S01]  /*0390*/  @!P0 STG.E desc[UR4][R4.64], R7 ;  /* 0x0000000704008986 */ /* 0x0001e2000c101904 */
[----:B------:R-:W-:Y:S05]  /*03a0*/  @!P0 EXIT ;  /* 0x000000000000894d */ /* 0x000fea0003800000 */
[----:B0-----:R-:W0:Y:S01]  /*03b0*/  LDC.64 R4, c[0x0][0x3b0] ;  /* 0x0000ec00ff047b82 */ /* 0x001e220000000a00 */
[----:B------:R-:W1:Y:S02]  /*03c0*/  LDCU UR6, c[0x0][0x3bc] ;  /* 0x00007780ff0677ac */ /* 0x000e640008000800 */
[----:B-1----:R-:W-:Y:S02]  /*03d0*/  IMAD R7, R3, UR6, R2 ;  /* 0x0000000603077c24 */ /* 0x002fe4000f8e0202 */
[----:B------:R-:W-:Y:S02]  /*03e0*/  HFMA2 R3, -RZ, RZ, -1.875, 0 ;  /* 0xbf800000ff037431 */ /* 0x000fe400000001ff */
[----:B0-----:R-:W-:-:S05]  /*03f0*/  IMAD.WIDE R4, R7, 0x4, R4 ;  /* 0x0000000407047825 */ /* 0x001fca00078e0204 */
[----:B------:R-:W-:Y:S01]  /*0400*/  STG.E desc[UR4][R4.64], R3 ;  /* 0x0000000304007986 */ /* 0x000fe2000c101904 */
[----:B------:R-:W-:Y:S05]  /*0410*/  EXIT ;  /* 0x000000000000794d */ /* 0x000fea0003800000 */
        .weak           $__internal_3_$__cuda_sm20_sqrt_rn_f32_slowpath
        .type           $__internal_3_$__cuda_sm20_sqrt_rn_f32_slowpath,@function
        .size           $__internal_3_$__cuda_sm20_sqrt_rn_f32_slowpath,(.L_x_111 - $__internal_3_$__cuda_sm20_sqrt_rn_f32_slowpath)
$__internal_3_$__cuda_sm20_sqrt_rn_f32_slowpath:
[----:B------:R-:W-:-:S13]  /*0420*/  LOP3.LUT P0, RZ, R0, 0x7fffffff, RZ, 0xc0, !PT ;  /* 0x7fffffff00ff7812 */ /* 0x000fda000780c0ff */
[----:B------:R-:W-:Y:S01]  /*0430*/  @!P0 MOV R4, R0 ;  /* 0x0000000000048202 */ /* 0x000fe20000000f00 */
        /* <DEDUP_REMOVED lines=12> */
[----:B------:R-:W-:Y:S02]  /*0500*/  @!P0 MOV R4, R0 ;  /* 0x0000000000048202 */ /* 0x000fe40000000f00 */
[----:B------:R-:W-:-:S04]  /*0510*/  @P0 FADD.FTZ R7, -R6, -RZ ;  /* 0x800000ff06070221 */ /* 0x000fc80000010100 */
[----:B------:R-:W-:-:S04]  /*0520*/  @P0 FFMA R7, R6, R7, R5 ;  /* 0x0000000706070223 */ /* 0x000fc80000000005 */
[----:B------:R-:W-:-:S04]  /*0530*/  @P0 FFMA R7, R7, R8, R6 ;  /* 0x0000000807070223 */ /* 0x000fc80000000006 */
[----:B------:R-:W-:-:S07]  /*0540*/  @P0 FMUL.FTZ R4, R7, 2.3283064365386962891e-10 ;  /* 0x2f80000007040820 */ /* 0x000fce0000410000 */
.L_x_32:
[----:B------:R-:W-:Y:S01]  /*0550*/  HFMA2 R5, -RZ, RZ, 0, 0 ;  /* 0x00000000ff057431 */ /* 0x000fe200000001ff */
[----:B------:R-:W-:Y:S02]  /*0560*/  MOV R7, R4 ;  /* 0x0000000400077202 */ /* 0x000fe40000000f00 */
[----:B------:R-:W-:-:S04]  /*0570*/  MOV R4, R9 ;  /* 0x0000000900047202 */ /* 0x000fc80000000f00 */
[----:B------:R-:W-:Y:S05]  /*0580*/  RET.REL.NODEC R4 `(_Z26calculateCationAnionKernelPfS_S_S_S_S_S_iif) ;  /* 0xfffffff8049c7950 */ /* 0x000fea0003c3ffff */
.L_x_33:
        /* <DEDUP_REMOVED lines=15> */
.L_x_111:


//--------------------- .text._Z26calculateHalogenBondKernelPfS_S_S_S_S_S_S_S_S_S_S_S_S_S_iifffff --------------------------
	.section	.text._Z26calculateHalogenBondKernelPfS_S_S_S_S_S_S_S_S_S_S_S_S_S_iifffff,"ax",@progbits
	.align	128
        .global         _Z26calculateHalogenBondKernelPfS_S_S_S_S_S_S_S_S_S_S_S_S_S_iifffff
        .type           _Z26calculateHalogenBondKernelPfS_S_S_S_S_S_S_S_S_S_S_S_S_S_iifffff,@function
        .size           _Z26calculateHalogenBondKernelPfS_S_S_S_S_S_S_S_S_S_S_S_S_S_iifffff,(.L_x_114 - _Z26calculateHalogenBondKernelPfS_S_S_S_S_S_S_S_S_S_S_S_S_S_iifffff)
        .other          _Z26calculateHalogenBondKernelPfS_S_S_S_S_S_S_S_S_S_S_S_S_S_iifffff,@"STO_CUDA_ENTRY STV_DEFAULT"
_Z26calculateHalogenBondKernelPfS_S_S_S_S_S_S_S_S_S_S_S_S_S_iifffff:
.text._Z26calculateHalogenBondKernelPfS_S_S_S_S_S_S_S_S_S_S_S_S_S_iifffff:
        /* <DEDUP_REMOVED lines=21> */
[----:B--2---:R-:W-:-:S05]  /*0150*/  IMAD.WIDE.U32 R14, R2, 0x4, R14 ;  /* 0x00000004020e7825 */ /* 0x004fca00078e000e */
[----:B------:R-:W5:Y:S02]  /*0160*/  LDG.E R4, desc[UR4][R14.64] ;  /* 0x000000040e047981 */ /* 0x000f64000c1e1900 */
[----:B------:R-:W1:Y:S01]  /*0170*/  LDC.64 R6, c[0x0][0x3c0] ;  /* 0x0000f000ff067b82 */ /* 0x000e620000000a00 */
[----:B---3--:R-:W-:-:S05]  /*0180*/  IMAD.WIDE R8, R3, 0x4, R8 ;  /* 0x0000000403087825 */ /* 0x008fca00078e0208 */
[----:B------:R-:W2:Y:S01]  /*0190*/  LDG.E R0, desc[UR4][R8.64] ;  /* 0x0000000408007981 */ /* 0x000ea2000c1e1900 */
[----:B----4-:R-:W-:-:S05]  /*01a0*/  IMAD.WIDE.U32 R10, R2, 0x4, R10 ;  /* 0x00000004020a7825 */ /* 0x010fca00078e000a */
[----:B------:R-:W2:Y:S01]  /*01b0*/  LDG.E R5, desc[UR4][R10.64] ;  /* 0x000000040a057981 */ /* 0x000ea2000c1e1900 */
[----:B0-----:R-:W-:-:S06]  /*01c0*/  IMAD.WIDE R16, R3, 0x4, R16 ;  /* 0x0000000403107825 */ /* 0x001fcc00078e0210 */
[----:B------:R-:W3:Y:S01]  /*01d0*/  LDG.E R17, desc[UR4][R16.64] ;  /* 0x0000000410117981 */ /* 0x000ee2000c1e1900 */
[----:B-1----:R-:W-:-:S06]  /*01e0*/  IMAD.WIDE.U32 R6, R2, 0x4, R6 ;  /* 0x0000000402067825 */ /* 0x002fcc00078e0006 */
[----:B------:R-:W3:Y:S01]  /*01f0*/  LDG.E R6, desc[UR4][R6.64] ;  /* 0x0000000406067981 */ /* 0x000ee2000c1e1900 */
[----:B------:R-:W-:Y:S01]  /*0200*/  BSSY.RECONVERGENT B0, `(.L_x_34) ;  /* 0x0000013000007945 */ /* 0x000fe20003800200 */
[----:B-----5:R-:W-:-:S04]  /*0210*/  FADD R19, R13, -R4 ;  /* 0x800000040d137221 */ /* 0x020fc80000000000 */
[----:B------:R-:W-:Y:S01]  /*0220*/  FMUL R19, R19, R19 ;  /* 0x0000001313137220 */ /* 0x000fe20000400000 */
[----:B--2---:R-:W-:-:S04]  /*0230*/  FADD R18, R0, -R5 ;  /* 0x8000000500127221 */ /* 0x004fc80000000000 */
[----:B------:R-:W-:Y:S01]  /*0240*/  FFMA R19, R18, R18, R19 ;  /* 0x0000001212137223 */ /* 0x000fe20000000013 */
[----:B---3--:R-:W-:-:S04]  /*0250*/  FADD R8, R17, -R6 ;  /* 0x8000000611087221 */ /* 0x008fc80000000000 */
[----:B------:R-:W-:-:S05]  /*0260*/  FFMA R14, R8, R8, R19 ;  /* 0x00000008080e7223 */ /* 0x000fca0000000013 */
[----:B------:R-:W-:Y:S01]  /*0270*/  IADD3 R8, PT, PT, R14, -0xd000000, RZ ;  /* 0xf30000000e087810 */ /* 0x000fe20007ffe0ff */
[----:B------:R0:W1:Y:S03]  /*0280*/  MUFU.RSQ R9, R14 ;  /* 0x0000000e00097308 */ /* 0x0000660000001400 */
[----:B------:R-:W-:-:S13]  /*0290*/  ISETP.GT.U32.AND P0, PT, R8, 0x727fffff, PT ;  /* 0x727fffff0800780c */ /* 0x000fda0003f04070 */
[----:B0-----:R-:W-:Y:S05]  /*02a0*/  @!P0 BRA `(.L_x_35) ;  /* 0x0000000000108947 */ /* 0x001fea0003800000 */
[----:B------:R-:W-:-:S07]  /*02b0*/  MOV R21, 0x2d0 ;  /* 0x000002d000157802 */ /* 0x000fce0000000f00 */
[----:B-1----:R-:W-:Y:S05]  /*02c0*/  CALL.REL.NOINC `($__internal_5_$__cuda_sm20_sqrt_rn_f32_slowpath) ;  /* 0x0000001400847944 */ /* 0x002fea0003c00000 */
[----:B------:R-:W-:Y:S01]  /*02d0*/  IMAD.MOV.U32 R7, RZ, RZ, R16 ;  /* 0x000000ffff077224 */ /* 0x000fe200078e0010 */
[----:B------:R-:W-:Y:S06]  /*02e0*/  BRA `(.L_x_36) ;  /* 0x0000000000107947 */ /* 0x000fec0003800000 */
.L_x_35:
[----:B-1----:R-:W-:Y:S01]  /*02f0*/  FMUL.FTZ R7, R14, R9 ;  /* 0x000000090e077220 */ /* 0x002fe20000410000 */
[----:B------:R-:W-:-:S03]  /*0300*/  FMUL.FTZ R9, R9, 0.5 ;  /* 0x3f00000009097820 */ /* 0x000fc60000410000 */
[----:B------:R-:W-:-:S04]  /*0310*/  FFMA R14, -R7, R7, R14 ;  /* 0x00000007070e7223 */ /* 0x000fc8000000010e */
[----:B------:R-:W-:-:S07]  /*0320*/  FFMA R7, R14, R9, R7 ;  /* 0x000000090e077223 */ /* 0x000fce0000000007 */
.L_x_36:
[----:B------:R-:W-:Y:S05]  /*0330*/  BSYNC.RECONVERGENT B0 ;  /* 0x0000000000007941 */ /* 0x000fea0003800200 */
.L_x_34:
[----:B------:R-:W0:Y:S08]  /*0340*/  LDC.64 R10, c[0x0][0x3a0] ;  /* 0x0000e800ff0a7b82 */ /* 0x000e300000000a00 */
[----:B------:R-:W1:Y:S08]  /*0350*/  LDC.64 R18, c[0x0][0x398] ;  /* 0x0000e600ff127b82 */ /* 0x000e700000000a00 */
[----:B------:R-:W2:Y:S01]  /*0360*/  LDC.64 R14, c[0x0][0x3a8] ;  /* 0x0000ea00ff0e7b82 */ /* 0x000ea20000000a00 */
[----:B0-----:R-:W-:-:S07]  /*0370*/  IMAD.WIDE R10, R3, 0x4, R10 ;  /* 0x00000004030a7825 */ /* 0x001fce00078e020a */
[----:B------:R-:W0:Y:S01]  /*0380*/  LDC.64 R20, c[0x0][0x3c8] ;  /* 0x0000f200ff147b82 */ /* 0x000e220000000a00 */
[----:B------:R-:W3:Y:S01]  /*0390*/  LDG.E R10, desc[UR4][R10.64] ;  /* 0x000000040a0a7981 */ /* 0x000ee2000c1e1900 */
[----:B-1----:R-:W-:-:S06]  /*03a0*/  IMAD.WIDE R18, R3, 0x4, R18 ;  /* 0x0000000403127825 */ /* 0x002fcc00078e0212 */
[----:B------:R-:W1:Y:S01]  /*03b0*/  LDC.64 R22, c[0x0][0x3d0] ;  /* 0x0000f400ff167b82 */ /* 0x000e620000000a00 */
[----:B------:R3:W4:Y:S01]  /*03c0*/  LDG.E R18, desc[UR4][R18.64] ;  /* 0x0000000412127981 */ /* 0x000722000c1e1900 */
[----:B--2---:R-:W-:-:S06]  /*03d0*/  IMAD.WIDE R14, R3, 0x4, R14 ;  /* 0x00000004030e7825 */ /* 0x004fcc00078e020e */
[----:B------:R-:W2:Y:S01]  /*03e0*/  LDC.64 R24, c[0x0][0x3d8] ;  /* 0x0000f600ff187b82 */ /* 0x000ea20000000a00 */
[----:B------:R4:W4:Y:S01]  /*03f0*/  LDG.E R14, desc[UR4][R14.64] ;  /* 0x000000040e0e7981 */ /* 0x000922000c1e1900 */
[----:B0-----:R-:W-:-:S05]  /*0400*/  IMAD.WIDE.U32 R20, R2, 0x4, R20 ;  /* 0x0000000402147825 */ /* 0x001fca00078e0014 */
[----:B------:R0:W5:Y:S01]  /*0410*/  LDG.E R8, desc[UR4][R20.64] ;  /* 0x0000000414087981 */ /* 0x000162000c1e1900 */
[----:B-1----:R-:W-:-:S05]  /*0420*/  IMAD.WIDE.U32 R22, R2, 0x4, R22 ;  /* 0x0000000402167825 */ /* 0x002fca00078e0016 */
[----:B------:R0:W5:Y:S01]  /*0430*/  LDG.E R9, desc[UR4][R22.64] ;  /* 0x0000000416097981 */ /* 0x000162000c1e1900 */
[----:B--2---:R-:W-:-:S05]  /*0440*/  IMAD.WIDE.U32 R24, R2, 0x4, R24 ;  /* 0x0000000402187825 */ /* 0x004fca00078e0018 */
[----:B------:R0:W5:Y:S01]  /*0450*/  LDG.E R11, desc[UR4][R24.64] ;  /* 0x00000004180b7981 */ /* 0x000162000c1e1900 */
[----:B------:R-:W-:Y:S01]  /*0460*/  BSSY.RECONVERGENT B0, `(.L_x_37) ;  /* 0x000001a000007945 */ /* 0x000fe20003800200 */
[----:B---3--:R-:W-:-:S04]  /*0470*/  FADD R19, R13, -R10 ;  /* 0x8000000a0d137221 */ /* 0x008fc80000000000 */
[----:B------:R-:W-:Y:S01]  /*0480*/  FMUL R12, R19, R19 ;  /* 0x00000013130c7220 */ /* 0x000fe20000400000 */
[----:B----4-:R-:W-:-:S04]  /*0490*/  FADD R13, R0, -R18 ;  /* 0x80000012000d7221 */ /* 0x010fc80000000000 */
[----:B------:R-:W-:Y:S01]  /*04a0*/  FFMA R15, R13, R13, R12 ;  /* 0x0000000d0d0f7223 */ /* 0x000fe2000000000c */
[----:B------:R-:W-:-:S04]  /*04b0*/  FADD R0, R17, -R14 ;  /* 0x8000000e11007221 */ /* 0x000fc80000000000 */
[----:B------:R-:W-:-:S05]  /*04c0*/  FFMA R17, R0, R0, R15 ;  /* 0x0000000000117223 */ /* 0x000fca000000000f */
[----:B------:R-:W-:Y:S01]  /*04d0*/  IADD3 R15, PT, PT, R17, -0xd000000, RZ ;  /* 0xf3000000110f7810 */ /* 0x000fe20007ffe0ff */
[----:B------:R-:W-:Y:S01]  /*04e0*/  FADD R10, R4, -R10 ;  /* 0x8000000a040a7221 */ /* 0x000fe20000000000 */
[----:B------:R-:W-:Y:S02]  /*04f0*/  FADD R12, R5, -R18 ;  /* 0x80000012050c7221 */ /* 0x000fe40000000000 */
[----:B------:R-:W-:Y:S01]  /*0500*/  ISETP.GT.U32.AND P0, PT, R15, 0x727fffff, PT ;  /* 0x727fffff0f00780c */ /* 0x000fe20003f04070 */
[----:B------:R0:W1:Y:S01]  /*0510*/  MUFU.RSQ R18, R17 ;  /* 0x0000001100127308 */ /* 0x0000620000001400 */
[----:B------:R-:W-:-:S04]  /*0520*/  FMUL R16, R19, R10 ;  /* 0x0000000a13107220 */ /* 0x000fc80000400000 */
[----:B------:R-:W-:Y:S01]  /*0530*/  FFMA R15, R13, R12, R16 ;  /* 0x0000000c0d0f7223 */ /* 0x000fe20000000010 */
[----:B------:R-:W-:-:S04]  /*0540*/  FADD R13, R6, -R14 ;  /* 0x8000000e060d7221 */ /* 0x000fc80000000000 */
[----:B------:R-:W-:Y:S02]  /*0550*/  FFMA R0, R0, R13, R15 ;  /* 0x0000000d00007223 */ /* 0x000fe4000000000f */
[----:B0-----:R-:W-:Y:S05]  /*0560*/  @!P0 BRA `(.L_x_38) ;  /* 0x0000000000148947 */ /* 0x001fea0003800000 */
[----:B------:R-:W-:Y:S01]  /*0570*/  IMAD.MOV.U32 R14, RZ, RZ, R17 ;  /* 0x000000ffff0e7224 */ /* 0x000fe200078e0011 */
[----:B------:R-:W-:-:S07]  /*0580*/  MOV R21, 0x5a0 ;  /* 0x000005a000157802 */ /* 0x000fce0000000f00 */
[----:B-1---5:R-:W-:Y:S05]  /*0590*/  CALL.REL.NOINC `($__internal_5_$__cuda_sm20_sqrt_rn_f32_slowpath) ;  /* 0x0000001000d07944 */ /* 0x022fea0003c00000 */
[----:B------:R-:W-:Y:S01]  /*05a0*/  MOV R17, R16 ;  /* 0x0000001000117202 */ /* 0x000fe20000000f00 */
[----:B------:R-:W-:Y:S06]  /*05b0*/  BRA `(.L_x_39) ;  /* 0x0000000000107947 */ /* 0x000fec0003800000 */
.L_x_38:
[----:B-1----:R-:W-:Y:S01]  /*05c0*/  FMUL.FTZ R14, R17, R18 ;  /* 0x00000012110e7220 */ /* 0x002fe20000410000 */
[----:B------:R-:W-:-:S03]  /*05d0*/  FMUL.FTZ R18, R18, 0.5 ;  /* 0x3f00000012127820 */ /* 0x000fc60000410000 */
[----:B------:R-:W-:-:S04]  /*05e0*/  FFMA R17, -R14, R14, R17 ;  /* 0x0000000e0e117223 */ /* 0x000fc80000000111 */
[----:B------:R-:W-:-:S07]  /*05f0*/  FFMA R17, R17, R18, R14 ;  /* 0x0000001211117223 */ /* 0x000fce000000000e */
.L_x_39:
[----:B------:R-:W-:Y:S05]  /*0600*/  BSYNC.RECONVERGENT B0 ;  /* 0x0000000000007941 */ /* 0x000fea0003800200 */
.L_x_37:
[----:B------:R-:W-:Y:S01]  /*0610*/  FMUL R15, R10, R10 ;  /* 0x0000000a0a0f7220 */ /* 0x000fe20000400000 */
[----:B------:R-:W-:Y:S03]  /*0620*/  BSSY.RECONVERGENT B0, `(.L_x_40) ;  /* 0x000000f000007945 */ /* 0x000fe60003800200 */
[----:B------:R-:W-:-:S04]  /*0630*/  FFMA R14, R12, R12, R15 ;  /* 0x0000000c0c0e7223 */ /* 0x000fc8000000000f */
[----:B------:R-:W-:-:S04]  /*0640*/  FFMA R14, R13, R13, R14 ;  /* 0x0000000d0d0e7223 */ /* 0x000fc8000000000e */
[----:B------:R-:W-:Y:S01]  /*0650*/  VIADD R16, R14, 0xf3000000 ;  /* 0xf30000000e107836 */ /* 0x000fe20000000000 */
[----:B------:R0:W1:Y:S04]  /*0660*/  MUFU.RSQ R15, R14 ;  /* 0x0000000e000f7308 */ /* 0x0000680000001400 */
[----:B------:R-:W-:-:S13]  /*0670*/  ISETP.GT.U32.AND P0, PT, R16, 0x727fffff, PT ;  /* 0x727fffff1000780c */ /* 0x000fda0003f04070 */
[----:B01----:R-:W-:Y:S05]  /*0680*/  @!P0 BRA `(.L_x_41) ;  /* 0x0000000000108947 */ /* 0x003fea0003800000 */
[----:B------:R-:W-:-:S07]  /*0690*/  MOV R21, 0x6b0 ;  /* 0x000006b000157802 */ /* 0x000fce0000000f00 */
[----:B-----5:R-:W-:Y:S05]  /*06a0*/  CALL.REL.NOINC `($__internal_5_$__cuda_sm20_sqrt_rn_f32_slowpath) ;  /* 0x00000010008c7944 */ /* 0x020fea0003c00000 */
[----:B------:R-:W-:Y:S01]  /*06b0*/  MOV R26, R16 ;  /* 0x00000010001a7202 */ /* 0x000fe20000000f00 */
[----:B------:R-:W-:Y:S06]  /*06c0*/  BRA `(.L_x_42) ;  /* 0x0000000000107947 */ /* 0x000fec0003800000 */
.L_x_41:
[----:B------:R-:W-:Y:S01]  /*06d0*/  FMUL.FTZ R19, R14, R15 ;  /* 0x0000000f0e137220 */ /* 0x000fe20000410000 */
[----:B------:R-:W-:-:S03]  /*06e0*/  FMUL.FTZ R15, R15, 0.5 ;  /* 0x3f0000000f0f7820 */ /* 0x000fc60000410000 */
[----:B------:R-:W-:-:S04]  /*06f0*/  FFMA R14, -R19, R19, R14 ;  /* 0x00000013130e7223 */ /* 0x000fc8000000010e */
[----:B------:R-:W-:-:S07]  /*0700*/  FFMA R26, R14, R15, R19 ;  /* 0x0000000f0e1a7223 */ /* 0x000fce0000000013 */
.L_x_42:
[----:B------:R-:W-:Y:S05]  /*0710*/  BSYNC.RECONVERGENT B0 ;  /* 0x0000000000007941 */ /* 0x000fea0003800200 */
.L_x_40:
        /* <DEDUP_REMOVED lines=10> */
[----:B------:R-:W-:Y:S01]  /*07c0*/  IMAD.MOV.U32 R15, RZ, RZ, R17 ;  /* 0x000000ffff0f7224 */ /* 0x000fe200078e0011 */
[----:B------:R-:W-:-:S07]  /*07d0*/  MOV R14, 0x7f0 ;  /* 0x000007f0000e7802 */ /* 0x000fce0000000f00 */
[----:B-----5:R-:W-:Y:S05]  /*07e0*/  CALL.REL.NOINC `($__internal_6_$__cuda_sm3x_div_rn_noftz_f32_slowpath) ;  /* 0x0000001000987944 */ /* 0x020fea0003c00000 */
[----:B------:R-:W-:-:S07]  /*07f0*/  MOV R20, R0 ;  /* 0x0000000000147202 */ /* 0x000fce0000000f00 */
.L_x_44:
[----:B------:R-:W-:Y:S05]  /*0800*/  BSYNC.RECONVERGENT B0 ;  /* 0x0000000000007941 */ /* 0x000fea0003800200 */
.L_x_43:
[----:B------:R-:W-:Y:S01]  /*0810*/  IMAD.MOV.U32 R15, RZ, RZ, 0x3f000000 ;  /* 0x3f000000ff0f7424 */ /* 0x000fe200078e00ff */
[C---:B------:R-:W-:Y:S01]  /*0820*/  FSETP.NEU.AND P1, PT, |R20|.reuse, 1, PT ;  /* 0x3f8000001400780b */ /* 0x040fe20003f2d200 */
[----:B------:R-:W-:Y:S01]  /*0830*/  MUFU.RCP64H R17, 3.1415920257568359375 ;  /* 0x400921fb00117908 */ /* 0x000fe20000001800 */
[C---:B------:R-:W-:Y:S01]  /*0840*/  FSETP.GT.AND P0, PT, |R20|.reuse, 0.56000000238418579102, PT ;  /* 0x3f0f5c291400780b */ /* 0x040fe20003f04200 */
[----:B------:R-:W-:Y:S01]  /*0850*/  FFMA R0, |R20|, -R15, 0.5 ;  /* 0x3f00000014007423 */ /* 0x000fe20000000a0f */
[----:B------:R-:W-:Y:S01]  /*0860*/  IMAD.MOV.U32 R16, RZ, RZ, 0x1 ;  /* 0x00000001ff107424 */ /* 0x000fe200078e00ff */
[----:B------:R-:W-:Y:S01]  /*0870*/  UMOV UR6, 0x54442d18 ;  /* 0x54442d1800067882 */ /* 0x000fe20000000000 */
[----:B------:R-:W-:Y:S01]  /*0880*/  BSSY.RECONVERGENT B0, `(.L_x_45) ;  /* 0x000002e000007945 */ /* 0x000fe20003800200 */
[----:B------:R-:W-:Y:S02]  /*0890*/  IMAD.MOV.U32 R27, RZ, RZ, 0x400921fb ;  /* 0x400921fbff1b7424 */ /* 0x000fe400078e00ff */
[----:B------:R-:W0:Y:S02]  /*08a0*/  MUFU.RSQ R15, R0 ;  /* 0x00000000000f7308 */ /* 0x000e240000001400 */
[----:B0-----:R-:W-:Y:S01]  /*08b0*/  FMUL R14, R0, R15 ;  /* 0x0000000f000e7220 */ /* 0x001fe20000400000 */
[----:B------:R-:W-:-:S04]  /*08c0*/  FMUL R15, R15, -0.5 ;  /* 0xbf0000000f0f7820 */ /* 0x000fc80000400000 */
[----:B------:R-:W-:-:S04]  /*08d0*/  FFMA R15, R14, R15, 0.5 ;  /* 0x3f0000000e0f7423 */ /* 0x000fc8000000000f */
[----:B------:R-:W-:Y:S01]  /*08e0*/  FFMA R15, R14, R15, R14 ;  /* 0x0000000f0e0f7223 */ /* 0x000fe2000000000e */
[----:B------:R-:W-:-:S04]  /*08f0*/  IMAD.MOV.U32 R14, RZ, RZ, 0x54442d18 ;  /* 0x54442d18ff0e7424 */ /* 0x000fc800078e00ff */
[----:B------:R-:W-:Y:S02]  /*0900*/  FSEL R15, R15, RZ, P1 ;  /* 0x000000ff0f0f7208 */ /* 0x000fe40000800000 */
[----:B------:R-:W-:Y:S02]  /*0910*/  FSETP.GT.AND P1, PT, R20, 0.56000000238418579102, PT ;  /* 0x3f0f5c291400780b */ /* 0x000fe40003f24000 */
[----:B------:R-:W-:-:S04]  /*0920*/  FSEL R15, R15, |R20|, P0 ;  /* 0x400000140f0f7208 */ /* 0x000fc80000000000 */
[----:B------:R-:W-:Y:S01]  /*0930*/  LOP3.LUT R21, R15, 0x80000000, R20, 0xb8, !PT ;  /* 0x800000000f157812 */ /* 0x000fe200078eb814 */
[----:B------:R-:W-:-:S04]  /*0940*/  HFMA2 R15, -RZ, RZ, 1.265625, -5052 ;  /* 0x3d10ecefff0f7431 */ /* 0x000fc800000001ff */
        /* <DEDUP_REMOVED lines=9> */
[----:B------:R-:W-:Y:S01]  /*09e0*/  FFMA R0, R21, R0, R21 ;  /* 0x0000000015007223 */ /* 0x000fe20000000015 */
[----:B------:R-:W-:Y:S02]  /*09f0*/  MOV R21, 0x3fd774eb ;  /* 0x3fd774eb00157802 */ /* 0x000fe40000000f00 */
        /* <DEDUP_REMOVED lines=16> */
[----:B------:R-:W-:Y:S01]  /*0b00*/  MOV R14, R16 ;  /* 0x00000010000e7202 */ /* 0x000fe20000000f00 */
[----:B------:R-:W-:Y:S01]  /*0b10*/  IMAD.MOV.U32 R15, RZ, RZ, R17 ;  /* 0x000000ffff0f7224 */ /* 0x000fe200078e0011 */
[----:B------:R-:W-:-:S07]  /*0b20*/  MOV R0, 0xb40 ;  /* 0x00000b4000007802 */ /* 0x000fce0000000f00 */
[----:B-----5:R-:W-:Y:S05]  /*0b30*/  CALL.REL.NOINC `($__internal_4_$__cuda_sm20_div_rn_f64_full) ;  /* 0x0000000400ec7944 */ /* 0x020fea0003c00000 */
[----:B------:R-:W-:Y:S01]  /*0b40*/  MOV R14, R22 ;  /* 0x00000016000e7202 */ /* 0x000fe20000000f00 */
[----:B------:R-:W-:-:S07]  /*0b50*/  IMAD.MOV.U32 R15, RZ, RZ, R23 ;  /* 0x000000ffff0f7224 */ /* 0x000fce00078e0017 */
.L_x_46:
[----:B------:R-:W-:Y:S05]  /*0b60*/  BSYNC.RECONVERGENT B0 ;  /* 0x0000000000007941 */ /* 0x000fea0003800200 */
.L_x_45:
[----:B-----5:R-:W-:Y:S01]  /*0b70*/  FADD R9, -R4, R9 ;  /* 0x0000000904097221 */ /* 0x020fe20000000100 */
[----:B------:R-:W-:Y:S01]  /*0b80*/  FADD R5, -R5, R8 ;  /* 0x0000000805057221 */ /* 0x000fe20000000100 */
[----:B------:R-:W-:Y:S01]  /*0b90*/  FADD R6, -R6, R11 ;  /* 0x0000000b06067221 */ /* 0x000fe20000000100 */
[----:B------:R0:W1:Y:S01]  /*0ba0*/  F2F.F32.F64 R4, R14 ;  /* 0x0000000e00047310 */ /* 0x0000620000301000 */
[-C--:B------:R-:W-:Y:S01]  /*0bb0*/  FMUL R0, R9, R9.reuse ;  /* 0x0000000909007220 */ /* 0x080fe20000400000 */
[----:B------:R-:W-:Y:S01]  /*0bc0*/  FMUL R9, R10, R9 ;  /* 0x000000090a097220 */ /* 0x000fe20000400000 */
[----:B------:R-:W-:Y:S02]  /*0bd0*/  BSSY.RECONVERGENT B0, `(.L_x_47) ;  /* 0x0000012000007945 */ /* 0x000fe40003800200 */
[-C--:B------:R-:W-:Y:S01]  /*0be0*/  FFMA R11, R5, R5.reuse, R0 ;  /* 0x00000005050b7223 */ /* 0x080fe20000000000 */
[----:B------:R-:W-:-:S03]  /*0bf0*/  FFMA R12, R12, R5, R9 ;  /* 0x000000050c0c7223 */ /* 0x000fc60000000009 */
[-C--:B------:R-:W-:Y:S01]  /*0c00*/  FFMA R11, R6, R6.reuse, R11 ;  /* 0x00000006060b7223 */ /* 0x080fe2000000000b */
[----:B------:R-:W-:-:S03]  /*0c10*/  FFMA R13, R13, R6, R12 ;  /* 0x000000060d0d7223 */ /* 0x000fc6000000000c */
[----:B------:R0:W2:Y:S01]  /*0c20*/  MUFU.RSQ R0, R11 ;  /* 0x0000000b00007308 */ /* 0x0000a20000001400 */
[----:B------:R-:W-:-:S04]  /*0c30*/  IADD3 R8, PT, PT, R11, -0xd000000, RZ ;  /* 0xf30000000b087810 */ /* 0x000fc80007ffe0ff */
[----:B------:R-:W-:-:S13]  /*0c40*/  ISETP.GT.U32.AND P0, PT, R8, 0x727fffff, PT ;  /* 0x727fffff0800780c */ /* 0x000fda0003f04070 */
[----:B012---:R-:W-:Y:S05]  /*0c50*/  @!P0 BRA `(.L_x_48) ;  /* 0x0000000000148947 */ /* 0x007fea0003800000 */
[----:B------:R-:W-:Y:S01]  /*0c60*/  IMAD.MOV.U32 R14, RZ, RZ, R11 ;  /* 0x000000ffff0e7224 */ /* 0x000fe200078e000b */
[----:B------:R-:W-:-:S07]  /*0c70*/  MOV R21, 0xc90 ;  /* 0x00000c9000157802 */ /* 0x000fce0000000f00 */
[----:B------:R-:W-:Y:S05]  /*0c80*/  CALL.REL.NOINC `($__internal_5_$__cuda_sm20_sqrt_rn_f32_slowpath) ;  /* 0x0000000c00147944 */ /* 0x000fea0003c00000 */
[----:B------:R-:W-:Y:S01]  /*0c90*/  MOV R5, R16 ;  /* 0x0000001000057202 */ /* 0x000fe20000000f00 */
[----:B------:R-:W-:Y:S06]  /*0ca0*/  BRA `(.L_x_49) ;  /* 0x0000000000107947 */ /* 0x000fec0003800000 */
.L_x_48:
[----:B------:R-:W-:Y:S01]  /*0cb0*/  FMUL.FTZ R6, R11, R0 ;  /* 0x000000000b067220 */ /* 0x000fe20000410000 */
[----:B------:R-:W-:-:S03]  /*0cc0*/  FMUL.FTZ R0, R0, 0.5 ;  /* 0x3f00000000007820 */ /* 0x000fc60000410000 */
[----:B------:R-:W-:-:S04]  /*0cd0*/  FFMA R5, -R6, R6, R11 ;  /* 0x0000000606057223 */ /* 0x000fc8000000010b */
[----:B------:R-:W-:-:S07]  /*0ce0*/  FFMA R5, R5, R0, R6 ;  /* 0x0000000005057223 */ /* 0x000fce0000000006 */
.L_x_49:
[----:B------:R-:W-:Y:S05]  /*0cf0*/  BSYNC.RECONVERGENT B0 ;  /* 0x0000000000007941 */ /* 0x000fea0003800200 */
.L_x_47:
        /* <DEDUP_REMOVED lines=12> */
[----:B------:R-:W-:Y:S05]  /*0dc0*/  CALL.REL.NOINC `($__internal_6_$__cuda_sm3x_div_rn_noftz_f32_slowpath) ;  /* 0x0000000c00207944 */ /* 0x000fea0003c00000 */
.L_x_51:
[----:B------:R-:W-:Y:S05]  /*0dd0*/  BSYNC.RECONVERGENT B0 ;  /* 0x0000000000007941 */ /* 0x000fea0003800200 */
.L_x_50:
        /* <DEDUP_REMOVED lines=17> */
[----:B------:R-:W-:-:S04]  /*0ef0*/  IMAD.MOV.U32 R9, RZ, RZ, 0x400921fb ;  /* 0x400921fbff097424 */ /* 0x000fc800078e00ff */
[----:B------:R-:W-:-:S04]  /*0f00*/  FMUL R5, R6, R6 ;  /* 0x0000000606057220 */ /* 0x000fc80000400000 */
[----:B------:R-:W-:-:S04]  /*0f10*/  FFMA R8, R5, R8, 0.016980519518256187439 ;  /* 0x3c8b1abb05087423 */ /* 0x000fc80000000008 */
[----:B------:R-:W-:-:S04]  /*0f20*/  FFMA R8, R5, R8, 0.030762933194637298584 ;  /* 0x3cfc028c05087423 */ /* 0x000fc80000000008 */
[----:B------:R-:W-:-:S04]  /*0f30*/  FFMA R8, R5, R8, 0.044709417968988418579 ;  /* 0x3d37213905087423 */ /* 0x000fc80000000008 */
[----:B------:R-:W-:Y:S01]  /*0f40*/  FFMA R10, R5, R8, 0.074989043176174163818 ;  /* 0x3d9993db050a7423 */ /* 0x000fe20000000008 */
[----:B------:R-:W-:-:S03]  /*0f50*/  MOV R8, 0x54442d18 ;  /* 0x54442d1800087802 */ /* 0x000fc60000000f00 */
[----:B------:R-:W-:Y:S01]  /*0f60*/  FFMA R14, R5, R10, 0.16666707396507263184 ;  /* 0x3e2aaac6050e7423 */ /* 0x000fe2000000000a */
[----:B------:R-:W-:-:S03]  /*0f70*/  HFMA2 R10, -RZ, RZ, 0, 5.9604644775390625e-08 ;  /* 0x00000001ff0a7431 */ /* 0x000fc600000001ff */
[----:B------:R-:W-:-:S04]  /*0f80*/  FMUL R5, R5, R14 ;  /* 0x0000000e05057220 */ /* 0x000fc80000400000 */
[----:B------:R-:W-:Y:S01]  /*0f90*/  FFMA R5, R6, R5, R6 ;  /* 0x0000000506057223 */ /* 0x000fe20000000006 */
[----:B------:R-:W-:-:S04]  /*0fa0*/  DFMA R12, R10, -R8, 1 ;  /* 0x3ff000000a0c742b */ /* 0x000fc80000000808 */
[----:B------:R-:W-:-:S04]  /*0fb0*/  FSEL R0, R5, -R5, P0 ;  /* 0x8000000505007208 */ /* 0x000fc80000000000 */
[----:B------:R-:W-:Y:S01]  /*0fc0*/  DFMA R12, R12, R12, R12 ;  /* 0x0000000c0c0c722b */ /* 0x000fe2000000000c */
[----:B------:R-:W-:-:S04]  /*0fd0*/  @!P1 FFMA R5, R15, 0.93318945169448852539, R0 ;  /* 0x3f6ee5810f059823 */ /* 0x000fc80000000000 */
[----:B------:R-:W-:-:S03]  /*0fe0*/  @P0 FADD R5, R5, R5 ;  /* 0x0000000505050221 */ /* 0x000fc60000000000 */
[----:B------:R-:W-:Y:S01]  /*0ff0*/  DFMA R10, R10, R12, R10 ;  /* 0x0000000c0a0a722b */ /* 0x000fe2000000000a */
[----:B------:R-:W-:-:S07]  /*1000*/  FMUL R12, R5, 180 ;  /* 0x43340000050c7820 */ /* 0x000fce0000400000 */
[C---:B------:R-:W-:Y:S01]  /*1010*/  DFMA R14, R10.reuse, -R8, 1 ;  /* 0x3ff000000a0e742b */ /* 0x040fe20000000808 */
[----:B------:R-:W0:Y:S07]  /*1020*/  F2F.F64.F32 R12, R12 ;  /* 0x0000000c000c7310 */ /* 0x000e2e0000201800 */
        /* <DEDUP_REMOVED lines=11> */
[----:B------:R-:W-:Y:S05]  /*10e0*/  CALL.REL.NOINC `($__internal_4_$__cuda_sm20_div_rn_f64_full) ;  /* 0x0000000000807944 */ /* 0x000fea0003c00000 */
[----:B------:R-:W-:Y:S01]  /*10f0*/  MOV R8, R22 ;  /* 0x0000001600087202 */ /* 0x000fe20000000f00 */
[----:B------:R-:W-:-:S07]  /*1100*/  IMAD.MOV.U32 R9, RZ, RZ, R23 ;  /* 0x000000ffff097224 */ /* 0x000fce00078e0017 */
.L_x_53:
[----:B------:R-:W-:Y:S05]  /*1110*/  BSYNC.RECONVERGENT B0 ;  /* 0x0000000000007941 */ /* 0x000fea0003800200 */
.L_x_52:
[----:B------:R-:W0:Y:S01]  /*1120*/  LDCU.128 UR8, c[0x0][0x400] ;  /* 0x00008000ff0877ac */ /* 0x000e220008000c00 */
[----:B------:R-:W1:Y:S01]  /*1130*/  F2F.F32.F64 R15, R8 ;  /* 0x00000008000f7310 */ /* 0x000e620000301000 */
[----:B------:R-:W1:Y:S01]  /*1140*/  LDCU UR6, c[0x0][0x410] ;  /* 0x00008200ff0677ac */ /* 0x000e620008000800 */
[C---:B0-----:R-:W-:Y:S02]  /*1150*/  FSETP.GTU.AND P0, PT, R4.reuse, UR10, PT ;  /* 0x0000000a04007c0b */ /* 0x041fe4000bf0c000 */
[C---:B-1----:R-:W-:Y:S02]  /*1160*/  FSETP.GTU.AND P1, PT, R15.reuse, UR6, PT ;  /* 0x000000060f007c0b */ /* 0x042fe4000bf2c000 */
[----:B------:R-:W-:Y:S02]  /*1170*/  FSETP.GE.AND P0, PT, R4, UR9, !P0 ;  /* 0x0000000904007c0b */ /* 0x000fe4000c706000 */
[----:B------:R-:W-:Y:S02]  /*1180*/  FSETP.GE.AND P1, PT, R15, UR11, !P1 ;  /* 0x0000000b0f007c0b */ /* 0x000fe4000cf26000 */
[----:B------:R-:W-:-:S04]  /*1190*/  FSETP.LE.AND P0, PT, R7, UR8, P0 ;  /* 0x0000000807007c0b */ /* 0x000fc80008703000 */
[----:B------:R-:W-:-:S13]  /*11a0*/  PLOP3.LUT P0, PT, P0, P1, PT, 0x80, 0x8 ;  /* 0x000000000008781c */ /* 0x000fda0000703070 */
[----:B------:R-:W-:Y:S05]  /*11b0*/  @!P0 BRA `(.L_x_54) ;  /* 0x0000000000308947 */ /* 0x000fea0003800000 */
[----:B------:R-:W0:Y:S01]  /*11c0*/  LDC.64 R8, c[0x0][0x3e0] ;  /* 0x0000f800ff087b82 */ /* 0x000e220000000a00 */
[----:B------:R-:W1:Y:S07]  /*11d0*/  LDCU UR6, c[0x0][0x3fc] ;  /* 0x00007f80ff0677ac */ /* 0x000e6e0008000800 */
[----:B------:R-:W2:Y:S08]  /*11e0*/  LDC.64 R10, c[0x0][0x3e8] ;  /* 0x0000fa00ff0a7b82 */ /* 0x000eb00000000a00 */
[----:B------:R-:W3:Y:S01]  /*11f0*/  LDC.64 R12, c[0x0][0x3f0] ;  /* 0x0000fc00ff0c7b82 */ /* 0x000ee20000000a00 */
[----:B-1----:R-:W-:-:S04]  /*1200*/  IMAD R5, R3, UR6, R2 ;  /* 0x0000000603057c24 */ /* 0x002fc8000f8e0202 */
[----:B0-----:R-:W-:-:S05]  /*1210*/  IMAD.WIDE R2, R5, 0x4, R8 ;  /* 0x0000000405027825 */ /* 0x001fca00078e0208 */
[----:B------:R-:W-:Y:S01]  /*1220*/  STG.E desc[UR4][R2.64], R7 ;  /* 0x0000000702007986 */ /* 0x000fe2000c101904 */
[----:B--2---:R-:W-:-:S05]  /*1230*/  IMAD.WIDE R8, R5, 0x4, R10 ;  /* 0x0000000405087825 */ /* 0x004fca00078e020a */
[----:B------:R-:W-:Y:S01]  /*1240*/  STG.E desc[UR4][R8.64], R4 ;  /* 0x0000000408007986 */ /* 0x000fe2000c101904 */
[----:B---3--:R-:W-:-:S05]  /*1250*/  IMAD.WIDE R10, R5, 0x4, R12 ;  /* 0x00000004050a7825 */ /* 0x008fca00078e020c */
[----:B------:R-:W-:Y:S01]  /*1260*/  STG.E desc[UR4][R10.64], R15 ;  /* 0x0000000f0a007986 */ /* 0x000fe2000c101904 */
[----:B------:R-:W-:Y:S05]  /*1270*/  EXIT ;  /* 0x000000000000794d */ /* 0x000fea0003800000 */
.L_x_54:
[----:B------:R-:W0:Y:S01]  /*1280*/  LDC.64 R4, c[0x0][0x3e0] ;  /* 0x0000f800ff047b82 */ /* 0x000e220000000a00 */
[----:B------:R-:W1:Y:S02]  /*1290*/  LDCU UR6, c[0x0][0x3fc] ;  /* 0x00007f80ff0677ac */ /* 0x000e640008000800 */
[----:B-1----:R-:W-:Y:S02]  /*12a0*/  IMAD R7, R3, UR6, R2 ;  /* 0x0000000603077c24 */ /* 0x002fe4000f8e0202 */
[----:B------:R-:W-:Y:S02]  /*12b0*/  HFMA2 R3, -RZ, RZ, -1.875, 0 ;  /* 0xbf800000ff037431 */ /* 0x000fe400000001ff */
[----:B0-----:R-:W-:-:S05]  /*12c0*/  IMAD.WIDE R4, R7, 0x4, R4 ;  /* 0x0000000407047825 */ /* 0x001fca00078e0204 */
[----:B------:R-:W-:Y:S01]  /*12d0*/  STG.E desc[UR4][R4.64], R3 ;  /* 0x0000000304007986 */ /* 0x000fe2000c101904 */
[----:B------:R-:W-:Y:S05]  /*12e0*/  EXIT ;  /* 0x000000000000794d */ /* 0x000fea0003800000 */
        .weak           $__internal_4_$__cuda_sm20_div_rn_f64_full
        .type           $__internal_4_$__cuda_sm20_div_rn_f64_full,@function
        .size           $__internal_4_$__cuda_sm20_div_rn_f64_full,($__internal_5_$__cuda_sm20_sqrt_rn_f32_slowpath - $__internal_4_$__cuda_sm20_div_rn_f64_full)
$__internal_4_$__cuda_sm20_div_rn_f64_full:
[----:B------:R-:W-:Y:S01]  /*12f0*/  FSETP.GEU.AND P2, PT, |R15|, 1.469367938527859385e-39, PT ;  /* 0x001000000f00780b */ /* 0x000fe20003f4e200 */
[----:B------:R-:W-:Y:S01]  /*1300*/  IMAD.U32 R18, RZ, RZ, UR6 ;  /* 0x00000006ff127e24 */ /* 0x000fe2000f8e00ff */
[C---:B------:R-:W-:Y:S01]  /*1310*/  FSETP.GEU.AND P0, PT, |R27|.reuse, 1.469367938527859385e-39, PT ;  /* 0x001000001b00780b */ /* 0x040fe20003f0e200 */
[----:B------:R-:W-:Y:S01]  /*1320*/  IMAD.MOV.U32 R19, RZ, RZ, R27 ;  /* 0x000000ffff137224 */ /* 0x000fe200078e001b */
[----:B------:R-:W-:Y:S01]  /*1330*/  LOP3.LUT R17, R27, 0x800fffff, RZ, 0xc0, !PT ;  /* 0x800fffff1b117812 */ /* 0x000fe200078ec0ff */
[----:B------:R-:W-:Y:S01]  /*1340*/  IMAD.MOV.U32 R22, RZ, RZ, 0x1 ;  /* 0x00000001ff167424 */ /* 0x000fe200078e00ff */
[----:B------:R-:W-:Y:S01]  /*1350*/  MOV R16, UR6 ;  /* 0x0000000600107c02 */ /* 0x000fe20008000f00 */
[----:B------:R-:W-:Y:S01]  /*1360*/  BSSY.RECONVERGENT B1, `(.L_x_55) ;  /* 0x0000054000017945 */ /* 0x000fe20003800200 */
[----:B------:R-:W-:Y:S02]  /*1370*/  LOP3.LUT R17, R17, 0x3ff00000, RZ, 0xfc, !PT ;  /* 0x3ff0000011117812 */ /* 0x000fe400078efcff */
[----:B------:R-:W-:-:S02]  /*1380*/  LOP3.LUT R28, R15, 0x7ff00000, RZ, 0xc0, !PT ;  /* 0x7ff000000f1c7812 */ /* 0x000fc400078ec0ff */
[----:B------:R-:W-:Y:S02]  /*1390*/  LOP3.LUT R31, R27, 0x7ff00000, RZ, 0xc0, !PT ;  /* 0x7ff000001b1f7812 */ /* 0x000fe400078ec0ff */
[----:B------:R-:W-:Y:S01]  /*13a0*/  @!P2 LOP3.LUT R21, R19, 0x7ff00000, RZ, 0xc0, !PT ;  /* 0x7ff000001315a812 */ /* 0x000fe200078ec0ff */
[----:B------:R-:W-:Y:S01]  /*13b0*/  @!P0 DMUL R16, R18, 8.98846567431157953865e+307 ;  /* 0x7fe0000012108828 */ /* 0x000fe20000000000 */
[----:B------:R-:W-:Y:S01]  /*13c0*/  MOV R29, 0x1ca00000 ;  /* 0x1ca00000001d7802 */ /* 0x000fe20000000f00 */
[----:B------:R-:W-:Y:S01]  /*13d0*/  IMAD.MOV.U32 R18, RZ, RZ, R14 ;  /* 0x000000ffff127224 */ /* 0x000fe200078e000e */
[C---:B------:R-:W-:Y:S02]  /*13e0*/  @!P2 ISETP.GE.U32.AND P3, PT, R28.reuse, R21, PT ;  /* 0x000000151c00a20c */ /* 0x040fe40003f66070 */
[----:B------:R-:W-:Y:S01]  /*13f0*/  ISETP.GE.U32.AND P1, PT, R28, R31, PT ;  /* 0x0000001f1c00720c */ /* 0x000fe20003f26070 */
[----:B------:R-:W0:Y:S01]  /*1400*/  MUFU.RCP64H R23, R17 ;  /* 0x0000001100177308 */ /* 0x000e220000001800 */
[----:B------:R-:W-:-:S02]  /*1410*/  @!P2 SEL R21, R29, 0x63400000, !P3 ;  /* 0x634000001d15a807 */ /* 0x000fc40005800000 */
[----:B------:R-:W-:Y:S02]  /*1420*/  SEL R19, R29, 0x63400000, !P1 ;  /* 0x634000001d137807 */ /* 0x000fe40004800000 */
[--C-:B------:R-:W-:Y:S02]  /*1430*/  @!P2 LOP3.LUT R21, R21, 0x80000000, R15.reuse, 0xf8, !PT ;  /* 0x800000001515a812 */ /* 0x100fe400078ef80f */
[----:B------:R-:W-:Y:S02]  /*1440*/  LOP3.LUT R19, R19, 0x800fffff, R15, 0xf8, !PT ;  /* 0x800fffff13137812 */ /* 0x000fe400078ef80f */
[----:B------:R-:W-:Y:S02]  /*1450*/  @!P2 LOP3.LUT R21, R21, 0x100000, RZ, 0xfc, !PT ;  /* 0x001000001515a812 */ /* 0x000fe400078efcff */
[----:B------:R-:W-:Y:S02]  /*1460*/  @!P2 MOV R20, RZ ;  /* 0x000000ff0014a202 */ /* 0x000fe40000000f00 */
[----:B------:R-:W-:-:S02]  /*1470*/  MOV R30, R28 ;  /* 0x0000001c001e7202 */ /* 0x000fc40000000f00 */
[----:B------:R-:W-:Y:S02]  /*1480*/  @!P0 LOP3.LUT R31, R17, 0x7ff00000, RZ, 0xc0, !PT ;  /* 0x7ff00000111f8812 */ /* 0x000fe400078ec0ff */
[----:B------:R-:W-:Y:S02]  /*1490*/  @!P2 DFMA R18, R18, 2, -R20 ;  /* 0x400000001212a82b */ /* 0x000fe40000000814 */
[----:B0-----:R-:W-:-:S08]  /*14a0*/  DFMA R20, R22, -R16, 1 ;  /* 0x3ff000001614742b */ /* 0x001fd00000000810 */
[----:B------:R-:W-:Y:S01]  /*14b0*/  DFMA R20, R20, R20, R20 ;  /* 0x000000141414722b */ /* 0x000fe20000000014 */
[----:B------:R-:W-:-:S07]  /*14c0*/  @!P2 LOP3.LUT R30, R19, 0x7ff00000, RZ, 0xc0, !PT ;  /* 0x7ff00000131ea812 */ /* 0x000fce00078ec0ff */
[----:B------:R-:W-:-:S08]  /*14d0*/  DFMA R20, R22, R20, R22 ;  /* 0x000000141614722b */ /* 0x000fd00000000016 */
[----:B------:R-:W-:-:S08]  /*14e0*/  DFMA R22, R20, -R16, 1 ;  /* 0x3ff000001416742b */ /* 0x000fd00000000810 */
[----:B------:R-:W-:-:S08]  /*14f0*/  DFMA R20, R20, R22, R20 ;  /* 0x000000161414722b */ /* 0x000fd00000000014 */
[----:B------:R-:W-:-:S08]  /*1500*/  DMUL R22, R20, R18 ;  /* 0x0000001214167228 */ /* 0x000fd00000000000 */
[----:B------:R-:W-:-:S08]  /*1510*/  DFMA R24, R22, -R16, R18 ;  /* 0x800000101618722b */ /* 0x000fd00000000012 */
[----:B------:R-:W-:Y:S01]  /*1520*/  DFMA R24, R20, R24, R22 ;  /* 0x000000181418722b */ /* 0x000fe20000000016 */
[----:B------:R-:W-:Y:S01]  /*1530*/  VIADD R20, R30, 0xffffffff ;  /* 0xffffffff1e147836 */ /* 0x000fe20000000000 */
[----:B------:R-:W-:-:S04]  /*1540*/  MOV R21, R27 ;  /* 0x0000001b00157202 */ /* 0x000fc80000000f00 */
[----:B------:R-:W-:Y:S02]  /*1550*/  ISETP.GT.U32.AND P0, PT, R20, 0x7feffffe, PT ;  /* 0x7feffffe1400780c */ /* 0x000fe40003f04070 */
[----:B------:R-:W-:-:S04]  /*1560*/  IADD3 R20, PT, PT, R31, -0x1, RZ ;  /* 0xffffffff1f147810 */ /* 0x000fc80007ffe0ff */
[----:B------:R-:W-:Y:S01]  /*1570*/  ISETP.GT.U32.OR P0, PT, R20, 0x7feffffe, P0 ;  /* 0x7feffffe1400780c */ /* 0x000fe20000704470 */
[----:B------:R-:W-:-:S12]  /*1580*/  IMAD.U32 R20, RZ, RZ, UR6 ;  /* 0x00000006ff147e24 */ /* 0x000fd8000f8e00ff */
[----:B------:R-:W-:Y:S05]  /*1590*/  @P0 BRA `(.L_x_56) ;  /* 0x00000000006c0947 */ /* 0x000fea0003800000 */
[----:B------:R-:W-:Y:S01]  /*15a0*/  LOP3.LUT R15, R21, 0x7ff00000, RZ, 0xc0, !PT ;  /* 0x7ff00000150f7812 */ /* 0x000fe200078ec0ff */
[----:B------:R-:W-:-:S03]  /*15b0*/  IMAD.MOV.U32 R14, RZ, RZ, RZ ;  /* 0x000000ffff0e7224 */ /* 0x000fc600078e00ff */
[CC--:B------:R-:W-:Y:S02]  /*15c0*/  ISETP.GE.U32.AND P0, PT, R28.reuse, R15.reuse, PT ;  /* 0x0000000f1c00720c */ /* 0x0c0fe40003f06070 */
[----:B------:R-:W-:Y:S02]  /*15d0*/  VIADDMNMX R28, R28, -R15, 0xb9600000, !PT ;  /* 0xb96000001c1c7446 */ /* 0x000fe4000780090f */
[----:B------:R-:W-:Y:S02]  /*15e0*/  SEL R29, R29, 0x63400000, !P0 ;  /* 0x634000001d1d7807 */ /* 0x000fe40004000000 */
[----:B------:R-:W-:-:S05]  /*15f0*/  VIMNMX R28, PT, PT, R28, 0x46a00000, PT ;  /* 0x46a000001c1c7848 */ /* 0x000fca0003fe0100 */
[----:B------:R-:W-:-:S05]  /*1600*/  IMAD.IADD R28, R28, 0x1, -R29 ;  /* 0x000000011c1c7824 */ /* 0x000fca00078e0a1d */
[----:B------:R-:W-:-:S06]  /*1610*/  IADD3 R15, PT, PT, R28, 0x7fe00000, RZ ;  /* 0x7fe000001c0f7810 */ /* 0x000fcc0007ffe0ff */
[----:B------:R-:W-:-:S10]  /*1620*/  DMUL R22, R24, R14 ;  /* 0x0000000e18167228 */ /* 0x000fd40000000000 */
[----:B------:R-:W-:-:S13]  /*1630*/  FSETP.GTU.AND P0, PT, |R23|, 1.469367938527859385e-39, PT ;  /* 0x001000001700780b */ /* 0x000fda0003f0c200 */
[----:B------:R-:W-:Y:S05]  /*1640*/  @P0 BRA `(.L_x_57) ;  /* 0x0000000000940947 */ /* 0x000fea0003800000 */
[----:B------:R-:W-:-:S06]  /*1650*/  DFMA R16, R24, -R16, R18 ;  /* 0x800000101810722b */ /* 0x000fcc0000000012 */
[----:B------:R-:W-:-:S04]  /*1660*/  MOV R16, RZ ;  /* 0x000000ff00107202 */ /* 0x000fc80000000f00 */
[C---:B------:R-:W-:Y:S02]  /*1670*/  FSETP.NEU.AND P0, PT, R17.reuse, RZ, PT ;  /* 0x000000ff1100720b */ /* 0x040fe40003f0d000 */
[----:B------:R-:W-:-:S04]  /*1680*/  LOP3.LUT R19, R17, 0x80000000, R21, 0x48, !PT ;  /* 0x8000000011137812 */ /* 0x000fc800078e4815 */
[----:B------:R-:W-:-:S07]  /*1690*/  LOP3.LUT R17, R19, R15, RZ, 0xfc, !PT ;  /* 0x0000000f13117212 */ /* 0x000fce00078efcff */
[----:B------:R-:W-:Y:S05]  /*16a0*/  @!P0 BRA `(.L_x_57) ;  /* 0x00000000007c8947 */ /* 0x000fea0003800000 */
[----:B------:R-:W-:Y:S01]  /*16b0*/  IMAD.MOV R15, RZ, RZ, -R28 ;  /* 0x000000ffff0f7224 */ /* 0x000fe200078e0a1c */
[----:B------:R-:W-:Y:S01]  /*16c0*/  MOV R14, RZ ;  /* 0x000000ff000e7202 */ /* 0x000fe20000000f00 */
[----:B------:R-:W-:-:S05]  /*16d0*/  DMUL.RP R16, R24, R16 ;  /* 0x0000001018107228 */ /* 0x000fca0000008000 */
[----:B------:R-:W-:-:S05]  /*16e0*/  DFMA R14, R22, -R14, R24 ;  /* 0x8000000e160e722b */ /* 0x000fca0000000018 */
[----:B------:R-:W-:Y:S02]  /*16f0*/  LOP3.LUT R19, R17, R19, RZ, 0x3c, !PT ;  /* 0x0000001311137212 */ /* 0x000fe400078e3cff */
[----:B------:R-:W-:-:S04]  /*1700*/  IADD3 R14, PT, PT, -R28, -0x43300000, RZ ;  /* 0xbcd000001c0e7810 */ /* 0x000fc80007ffe1ff */
[----:B------:R-:W-:-:S04]  /*1710*/  FSETP.NEU.AND P0, PT, |R15|, R14, PT ;  /* 0x0000000e0f00720b */ /* 0x000fc80003f0d200 */
[----:B------:R-:W-:Y:S02]  /*1720*/  FSEL R22, R16, R22, !P0 ;  /* 0x0000001610167208 */ /* 0x000fe40004000000 */
[----:B------:R-:W-:Y:S01]  /*1730*/  FSEL R23, R19, R23, !P0 ;  /* 0x0000001713177208 */ /* 0x000fe20004000000 */
[----:B------:R-:W-:Y:S06]  /*1740*/  BRA `(.L_x_57) ;  /* 0x0000000000547947 */ /* 0x000fec0003800000 */
.L_x_56:
[----:B------:R-:W-:-:S14]  /*1750*/  DSETP.NAN.AND P0, PT, R14, R14, PT ;  /* 0x0000000e0e00722a */ /* 0x000fdc0003f08000 */
[----:B------:R-:W-:Y:S05]  /*1760*/  @P0 BRA `(.L_x_58) ;  /* 0x0000000000440947 */ /* 0x000fea0003800000 */
[----:B------:R-:W-:-:S14]  /*1770*/  DSETP.NAN.AND P0, PT, R20, R20, PT ;  /* 0x000000141400722a */ /* 0x000fdc0003f08000 */
[----:B------:R-:W-:Y:S05]  /*1780*/  @P0 BRA `(.L_x_59) ;  /* 0x0000000000300947 */ /* 0x000fea0003800000 */
[----:B------:R-:W-:Y:S01]  /*1790*/  ISETP.NE.AND P0, PT, R30, R31, PT ;  /* 0x0000001f1e00720c */ /* 0x000fe20003f05270 */
[----:B------:R-:W-:Y:S01]  /*17a0*/  IMAD.MOV.U32 R22, RZ, RZ, 0x0 ;  /* 0x00000000ff167424 */ /* 0x000fe200078e00ff */
[----:B------:R-:W-:-:S11]  /*17b0*/  MOV R23, 0xfff80000 ;  /* 0xfff8000000177802 */ /* 0x000fd60000000f00 */
[----:B------:R-:W-:Y:S05]  /*17c0*/  @!P0 BRA `(.L_x_57) ;  /* 0x0000000000348947 */ /* 0x000fea0003800000 */
[----:B------:R-:W-:Y:S02]  /*17d0*/  ISETP.NE.AND P0, PT, R30, 0x7ff00000, PT ;  /* 0x7ff000001e00780c */ /* 0x000fe40003f05270 */
[----:B------:R-:W-:Y:S02]  /*17e0*/  LOP3.LUT R23, R15, 0x80000000, R21, 0x48, !PT ;  /* 0x800000000f177812 */ /* 0x000fe400078e4815 */
[----:B------:R-:W-:-:S13]  /*17f0*/  ISETP.EQ.OR P0, PT, R31, RZ, !P0 ;  /* 0x000000ff1f00720c */ /* 0x000fda0004702670 */
[----:B------:R-:W-:Y:S01]  /*1800*/  @P0 LOP3.LUT R14, R23, 0x7ff00000, RZ, 0xfc, !PT ;  /* 0x7ff00000170e0812 */ /* 0x000fe200078efcff */
[----:B------:R-:W-:Y:S01]  /*1810*/  @!P0 IMAD.MOV.U32 R22, RZ, RZ, RZ ;  /* 0x000000ffff168224 */ /* 0x000fe200078e00ff */
[----:B------:R-:W-:-:S03]  /*1820*/  @P0 MOV R22, RZ ;  /* 0x000000ff00160202 */ /* 0x000fc60000000f00 */
[----:B------:R-:W-:Y:S01]  /*1830*/  @P0 IMAD.MOV.U32 R23, RZ, RZ, R14 ;  /* 0x000000ffff170224 */ /* 0x000fe200078e000e */
[----:B------:R-:W-:Y:S06]  /*1840*/  BRA `(.L_x_57) ;  /* 0x0000000000147947 */ /* 0x000fec0003800000 */
.L_x_59:
[----:B------:R-:W-:Y:S02]  /*1850*/  LOP3.LUT R23, R21, 0x80000, RZ, 0xfc, !PT ;  /* 0x0008000015177812 */ /* 0x000fe400078efcff */
[----:B------:R-:W-:Y:S01]  /*1860*/  MOV R22, R20 ;  /* 0x0000001400167202 */ /* 0x000fe20000000f00 */
[----:B------:R-:W-:Y:S06]  /*1870*/  BRA `(.L_x_57) ;  /* 0x0000000000087947 */ /* 0x000fec0003800000 */
.L_x_58:
[----:B------:R-:W-:Y:S01]  /*1880*/  LOP3.LUT R23, R15, 0x80000, RZ, 0xfc, !PT ;  /* 0x000800000f177812 */ /* 0x000fe200078efcff */
[----:B------:R-:W-:-:S07]  /*1890*/  IMAD.MOV.U32 R22, RZ, RZ, R14 ;  /* 0x000000ffff167224 */ /* 0x000fce00078e000e */
.L_x_57:
[----:B------:R-:W-:Y:S05]  /*18a0*/  BSYNC.RECONVERGENT B1 ;  /* 0x0000000000017941 */ /* 0x000fea0003800200 */
.L_x_55:
[----:B------:R-:W-:Y:S01]  /*18b0*/  MOV R14, R0 ;  /* 0x00000000000e7202 */ /* 0x000fe20000000f00 */
[----:B------:R-:W-:-:S04]  /*18c0*/  IMAD.MOV.U32 R15, RZ, RZ, 0x0 ;  /* 0x00000000ff0f7424 */ /* 0x000fc800078e00ff */
[----:B------:R-:W-:Y:S05]  /*18d0*/  RET.REL.NODEC R14 `(_Z26calculateHalogenBondKernelPfS_S_S_S_S_S_S_S_S_S_S_S_S_S_iifffff) ;  /* 0xffffffe40ec87950 */ /* 0x000fea0003c3ffff */
        .weak           $__internal_5_$__cuda_sm20_sqrt_rn_f32_slowpath
        .type           $__internal_5_$__cuda_sm20_sqrt_rn_f32_slowpath,@function
        .size           $__internal_5_$__cuda_sm20_sqrt_rn_f32_slowpath,($__internal_6_$__cuda_sm3x_div_rn_noftz_f32_slowpath - $__internal_5_$__cuda_sm20_sqrt_rn_f32_slowpath)
$__internal_5_$__cuda_sm20_sqrt_rn_f32_slowpath:
[----:B------:R-:W-:-:S13]  /*18e0*/  LOP3.LUT P0, RZ, R14, 0x7fffffff, RZ, 0xc0, !PT ;  /* 0x7fffffff0eff7812 */ /* 0x000fda000780c0ff */
[----:B------:R-:W-:Y:S01]  /*18f0*/  @!P0 MOV R15, R14 ;  /* 0x0000000e000f8202 */ /* 0x000fe20000000f00 */
[----:B------:R-:W-:Y:S06]  /*1900*/  @!P0 BRA `(.L_x_60) ;  /* 0x0000000000408947 */ /* 0x000fec0003800000 */
[----:B------:R-:W-:-:S13]  /*1910*/  FSETP.GEU.FTZ.AND P0, PT, R14, RZ, PT ;  /* 0x000000ff0e00720b */ /* 0x000fda0003f1e000 */
[----:B------:R-:W-:Y:S01]  /*1920*/  @!P0 IMAD.MOV.U32 R15, RZ, RZ, 0x7fffffff ;  /* 0x7fffffffff0f8424 */ /* 0x000fe200078e00ff */
        /* <DEDUP_REMOVED lines=14> */
.L_x_60:
[----:B------:R-:W-:Y:S01]  /*1a10*/  IMAD.MOV.U32 R16, RZ, RZ, R15 ;  /* 0x000000ffff107224 */ /* 0x000fe200078e000f */
[----:B------:R-:W-:Y:S01]  /*1a20*/  MOV R14, R21 ;  /* 0x00000015000e7202 */ /* 0x000fe20000000f00 */
[----:B------:R-:W-:-:S04]  /*1a30*/  IMAD.MOV.U32 R15, RZ, RZ, 0x0 ;  /* 0x00000000ff0f7424 */ /* 0x000fc800078e00ff */
[----:B------:R-:W-:Y:S05]  /*1a40*/  RET.REL.NODEC R14 `(_Z26calculateHalogenBondKernelPfS_S_S_S_S_S_S_S_S_S_S_S_S_S_iifffff) ;  /* 0xffffffe40e6c7950 */ /* 0x000fea0003c3ffff */
        .weak           $__internal_6_$__cuda_sm3x_div_rn_noftz_f32_slowpath
        .type           $__internal_6_$__cuda_sm3x_div_rn_noftz_f32_slowpath,@function
        .size           $__internal_6_$__cuda_sm3x_div_rn_noftz_f32_slowpath,(.L_x_114 - $__internal_6_$__cuda_sm3x_div_rn_noftz_f32_slowpath)
$__internal_6_$__cuda_sm3x_div_rn_noftz_f32_slowpath:
[----:B------:R-:W-:Y:S01]  /*1a50*/  SHF.R.U32.HI R17, RZ, 0x17, R15 ;  /* 0x00000017ff117819 */ /* 0x000fe2000001160f */
[----:B------:R-:W-:Y:S01]  /*1a60*/  BSSY.RECONVERGENT B1, `(.L_x_61) ;  /* 0x0000062000017945 */ /* 0x000fe20003800200 */
[----:B------:R-:W-:Y:S02]  /*1a70*/  SHF.R.U32.HI R16, RZ, 0x17, R0 ;  /* 0x00000017ff107819 */ /* 0x000fe40000011600 */
[----:B------:R-:W-:Y:S02]  /*1a80*/  LOP3.LUT R17, R17, 0xff, RZ, 0xc0, !PT ;  /* 0x000000ff11117812 */ /* 0x000fe400078ec0ff */
[----:B------:R-:W-:Y:S02]  /*1a90*/  LOP3.LUT R20, R16, 0xff, RZ, 0xc0, !PT ;  /* 0x000000ff10147812 */ /* 0x000fe400078ec0ff */
[----:B------:R-:W-:-:S03]  /*1aa0*/  IADD3 R19, PT, PT, R17, -0x1, RZ ;  /* 0xffffffff11137810 */ /* 0x000fc60007ffe0ff */
[----:B------:R-:W-:Y:S01]  /*1ab0*/  VIADD R18, R20, 0xffffffff ;  /* 0xffffffff14127836 */ /* 0x000fe20000000000 */
[----:B------:R-:W-:-:S04]  /*1ac0*/  ISETP.GT.U32.AND P0, PT, R19, 0xfd, PT ;  /* 0x000000fd1300780c */ /* 0x000fc80003f04070 */
[----:B------:R-:W-:-:S13]  /*1ad0*/  ISETP.GT.U32.OR P0, PT, R18, 0xfd, P0 ;  /* 0x000000fd1200780c */ /* 0x000fda0000704470 */
[----:B------:R-:W-:Y:S01]  /*1ae0*/  @!P0 MOV R16, RZ ;  /* 0x000000ff00108202 */ /* 0x000fe20000000f00 */
[----:B------:R-:W-:Y:S06]  /*1af0*/  @!P0 BRA `(.L_x_62) ;  /* 0x00000000005c8947 */ /* 0x000fec0003800000 */
[----:B------:R-:W-:Y:S02]  /*1b00*/  FSETP.GTU.FTZ.AND P0, PT, |R0|, +INF , PT ;  /* 0x7f8000000000780b */ /* 0x000fe40003f1c200 */
        /* <DEDUP_REMOVED lines=22> */
.L_x_62:
[----:B------:R-:W-:Y:S01]  /*1c70*/  LEA R18, R17, 0xc0800000, 0x17 ;  /* 0xc080000011127811 */ /* 0x000fe200078eb8ff */
[----:B------:R-:W-:Y:S03]  /*1c80*/  BSSY.RECONVERGENT B2, `(.L_x_67) ;  /* 0x0000036000027945 */ /* 0x000fe60003800200 */
[----:B------:R-:W-:Y:S01]  /*1c90*/  IADD3 R18, PT, PT, -R18, R15, RZ ;  /* 0x0000000f12127210 */ /* 0x000fe20007ffe1ff */
[----:B------:R-:W-:-:S03]  /*1ca0*/  VIADD R15, R20, 0xffffff81 ;  /* 0xffffff81140f7836 */ /* 0x000fc60000000000 */
[----:B------:R-:W0:Y:S01]  /*1cb0*/  MUFU.RCP R19, R18 ;  /* 0x0000001200137308 */ /* 0x000e220000001000 */
[----:B------:R-:W-:Y:S01]  /*1cc0*/  FADD.FTZ R21, -R18, -RZ ;  /* 0x800000ff12157221 */ /* 0x000fe20000010100 */
[C---:B------:R-:W-:Y:S01]  /*1cd0*/  IMAD R0, R15.reuse, -0x800000, R0 ;  /* 0xff8000000f007824 */ /* 0x040fe200078e0200 */
[----:B------:R-:W-:-:S04]  /*1ce0*/  IADD3 R17, PT, PT, R15, 0x7f, -R17 ;  /* 0x0000007f0f117810 */ /* 0x000fc80007ffe811 */
[----:B------:R-:W-:Y:S01]  /*1cf0*/  IADD3 R17, PT, PT, R17, R16, RZ ;  /* 0x0000001011117210 */ /* 0x000fe20007ffe0ff */
        /* <DEDUP_REMOVED lines=21> */
[C---:B------:R-:W-:Y:S01]  /*1e50*/  IADD3 R18, PT, PT, R21.reuse, 0x20, RZ ;  /* 0x0000002015127810 */ /* 0x040fe20007ffe0ff */
[CCC-:B------:R-:W-:Y:S01]  /*1e60*/  FFMA.RM R16, R22.reuse, R20.reuse, R19.reuse ;  /* 0x0000001416107223 */ /* 0x1c0fe20000004013 */
[----:B------:R-:W-:Y:S02]  /*1e70*/  ISETP.NE.AND P2, PT, R21, RZ, PT ;  /* 0x000000ff1500720c */ /* 0x000fe40003f45270 */
[----:B------:R-:W-:Y:S01]  /*1e80*/  LOP3.LUT R17, R15, 0x7fffff, RZ, 0xc0, !PT ;  /* 0x007fffff0f117812 */ /* 0x000fe200078ec0ff */
[----:B------:R-:W-:Y:S01]  /*1e90*/  FFMA.RP R15, R22, R20, R19 ;  /* 0x00000014160f7223 */ /* 0x000fe20000008013 */
[----:B------:R-:W-:Y:S02]  /*1ea0*/  ISETP.NE.AND P1, PT, R21, RZ, PT ;  /* 0x000000ff1500720c */ /* 0x000fe40003f25270 */
[----:B------:R-:W-:Y:S02]  /*1eb0*/  LOP3.LUT R17, R17, 0x800000, RZ, 0xfc, !PT ;  /* 0x0080000011117812 */ /* 0x000fe400078efcff */
[----:B------:R-:W-:-:S02]  /*1ec0*/  IADD3 R19, PT, PT, -R21, RZ, RZ ;  /* 0x000000ff15137210 */ /* 0x000fc40007ffe1ff */
[----:B------:R-:W-:Y:S02]  /*1ed0*/  SHF.L.U32 R18, R17, R18, RZ ;  /* 0x0000001211127219 */ /* 0x000fe400000006ff */
[----:B------:R-:W-:Y:S02]  /*1ee0*/  FSETP.NEU.FTZ.AND P0, PT, R15, R16, PT ;  /* 0x000000100f00720b */ /* 0x000fe40003f1d000 */
[----:B------:R-:W-:Y:S02]  /*1ef0*/  SEL R16, R19, RZ, P2 ;  /* 0x000000ff13107207 */ /* 0x000fe40001000000 */
[----:B------:R-:W-:Y:S02]  /*1f00*/  ISETP.NE.AND P1, PT, R18, RZ, P1 ;  /* 0x000000ff1200720c */ /* 0x000fe40000f25270 */
[----:B------:R-:W-:Y:S02]  /*1f10*/  SHF.R.U32.HI R16, RZ, R16, R17 ;  /* 0x00000010ff107219 */ /* 0x000fe40000011611 */
[----:B------:R-:W-:-:S02]  /*1f20*/  PLOP3.LUT P0, PT, P0, P1, PT, 0xf8, 0x8f ;  /* 0x00000000008f781c */ /* 0x000fc40000703f70 */
[----:B------:R-:W-:Y:S02]  /*1f30*/  SHF.R.U32.HI R18, RZ, 0x1, R16 ;  /* 0x00000001ff127819 */ /* 0x000fe40000011610 */
[----:B------:R-:W-:-:S04]  /*1f40*/  SEL R15, RZ, 0x1, !P0 ;  /* 0x00000001ff0f7807 */ /* 0x000fc80004000000 */
[----:B------:R-:W-:-:S04]  /*1f50*/  LOP3.LUT R15, R15, 0x1, R18, 0xf8, !PT ;  /* 0x000000010f0f7812 */ /* 0x000fc800078ef812 */
[----:B------:R-:W-:-:S05]  /*1f60*/  LOP3.LUT R15, R15, R16, RZ, 0xc0, !PT ;  /* 0x000000100f0f7212 */ /* 0x000fca00078ec0ff */
[----:B------:R-:W-:-:S05]  /*1f70*/  IMAD.IADD R15, R18, 0x1, R15 ;  /* 0x00000001120f7824 */ /* 0x000fca00078e020f */
[----:B------:R-:W-:Y:S01]  /*1f80*/  LOP3.LUT R0, R15, R0, RZ, 0xfc, !PT ;  /* 0x000000000f007212 */ /* 0x000fe200078efcff */
[----:B------:R-:W-:Y:S06]  /*1f90*/  BRA `(.L_x_70) ;  /* 0x0000000000107947 */ /* 0x000fec0003800000 */
.L_x_69:
[----:B------:R-:W-:-:S04]  /*1fa0*/  LOP3.LUT R0, R0, 0x80000000, RZ, 0xc0, !PT ;  /* 0x8000000000007812 */ /* 0x000fc800078ec0ff */
[----:B------:R-:W-:Y:S01]  /*1fb0*/  LOP3.LUT R0, R0, 0x7f800000, RZ, 0xfc, !PT ;  /* 0x7f80000000007812 */ /* 0x000fe200078efcff */
[----:B------:R-:W-:Y:S06]  /*1fc0*/  BRA `(.L_x_70) ;  /* 0x0000000000047947 */ /* 0x000fec0003800000 */
.L_x_68:
[----:B------:R-:W-:-:S07]  /*1fd0*/  LEA R0, R17, R0, 0x17 ;  /* 0x0000000011007211 */ /* 0x000fce00078eb8ff */
.L_x_70:
[----:B------:R-:W-:Y:S05]  /*1fe0*/  BSYNC.RECONVERGENT B2 ;  /* 0x0000000000027941 */ /* 0x000fea0003800200 */
.L_x_67:
[----:B------:R-:W-:Y:S05]  /*1ff0*/  BRA `(.L_x_71) ;  /* 0x0000000000207947 */ /* 0x000fea0003800000 */
.L_x_66:
[----:B------:R-:W-:-:S04]  /*2000*/  LOP3.LUT R0, R15, 0x80000000, R0, 0x48, !PT ;  /* 0x800000000f007812 */ /* 0x000fc800078e4800 */
[----:B------:R-:W-:Y:S01]  /*2010*/  LOP3.LUT R0, R0, 0x7f800000, RZ, 0xfc, !PT ;  /* 0x7f80000000007812 */ /* 0x000fe200078efcff */
[----:B------:R-:W-:Y:S06]  /*2020*/  BRA `(.L_x_71) ;  /* 0x0000000000147947 */ /* 0x000fec0003800000 */
.L_x_65:
[----:B------:R-:W-:Y:S01]  /*2030*/  LOP3.LUT R0, R15, 0x80000000, R0, 0x48, !PT ;  /* 0x800000000f007812 */ /* 0x000fe200078e4800 */
[----:B------:R-:W-:Y:S06]  /*2040*/  BRA `(.L_x_71) ;  /* 0x00000000000c7947 */ /* 0x000fec0003800000 */
.L_x_64:
[----:B------:R-:W0:Y:S01]  /*2050*/  MUFU.RSQ R0, -QNAN ;  /* 0xffc0000000007908 */ /* 0x000e220000001400 */
[----:B------:R-:W-:Y:S05]  /*2060*/  BRA `(.L_x_71) ;  /* 0x0000000000047947 */ /* 0x000fea0003800000 */
.L_x_63:
[----:B------:R-:W-:-:S07]  /*2070*/  FADD.FTZ R0, R0, R15 ;  /* 0x0000000f00007221 */ /* 0x000fce0000010000 */
.L_x_71:
[----:B------:R-:W-:Y:S05]  /*2080*/  BSYNC.RECONVERGENT B1 ;  /* 0x0000000000017941 */ /* 0x000fea0003800200 */
.L_x_61:
[----:B------:R-:W-:-:S04]  /*2090*/  HFMA2 R15, -RZ, RZ, 0, 0 ;  /* 0x00000000ff0f7431 */ /* 0x000fc800000001ff */
[----:B0-----:R-:W-:Y:S05]  /*20a0*/  RET.REL.NODEC R14 `(_Z26calculateHalogenBondKernelPfS_S_S_S_S_S_S_S_S_S_S_S_S_S_iifffff) ;  /* 0xffffffdc0ed47950 */ /* 0x001fea0003c3ffff */
.L_x_72:
        /* <DEDUP_REMOVED lines=13> */
.L_x_114:


//--------------------- .text._Z27calculateHydrogenBondKernelPfS_S_S_S_S_S_S_S_S_S_ii --------------------------
	.section	.text._Z27calculateHydrogenBondKernelPfS_S_S_S_S_S_S_S_S_S_ii,"ax",@progbits
	.align	128
        .global         _Z27calculateHydrogenBondKernelPfS_S_S_S_S_S_S_S_S_S_ii
        .type           _Z27calculateHydrogenBondKernelPfS_S_S_S_S_S_S_S_S_S_ii,@function
        .size           _Z27calculateHydrogenBondKernelPfS_S_S_S_S_S_S_S_S_S_ii,(.L_x_117 - _Z27calculateHydrogenBondKernelPfS_S_S_S_S_S_S_S_S_S_ii)
        .other          _Z27calculateHydrogenBondKernelPfS_S_S_S_S_S_S_S_S_S_ii,@"STO_CUDA_ENTRY STV_DEFAULT"
_Z27calculateHydrogenBondKernelPfS_S_S_S_S_S_S_S_S_S_ii:
.text._Z27calculateHydrogenBondKernelPfS_S_S_S_S_S_S_S_S_S_ii:
        /* <DEDUP_REMOVED lines=18> */
[----:B0-----:R-:W-:-:S05]  /*0120*/  IMAD.WIDE R14, R5, 0x4, R14 ;  /* 0x00000004050e7825 */ /* 0x001fca00078e020e */
[----:B-1----:R-:W5:Y:S02]  /*0130*/  LDG.E R2, desc[UR4][R14.64] ;  /* 0x000000040e027981 */ /* 0x002f64000c1e1900 */
        /* <DEDUP_REMOVED lines=8> */
[----:B0-----:R-:W-:-:S05]  /*01c0*/  IMAD.WIDE R12, R5, 0x4, R12 ;  /* 0x00000004050c7825 */ /* 0x001fca00078e020c */
[----:B------:R-:W3:Y:S01]  /*01d0*/  LDG.E R18, desc[UR4][R12.64] ;  /* 0x000000040c127981 */ /* 0x000ee2000c1e1900 */
[----:B-1----:R-:W-:-:S05]  /*01e0*/  IMAD.WIDE.U32 R16, R4, 0x4, R16 ;  /* 0x0000000404107825 */ /* 0x002fca00078e0010 */
[----:B------:R-:W3:Y:S01]  /*01f0*/  LDG.E R21, desc[UR4][R16.64] ;  /* 0x0000000410157981 */ /* 0x000ee2000c1e1900 */
[----:B------:R-:W-:Y:S01]  /*0200*/  BSSY.RECONVERGENT B0, `(.L_x_73) ;  /* 0x0000012000007945 */ /* 0x000fe20003800200 */
[----:B-----5:R-:W-:Y:S01]  /*0210*/  FADD R2, R2, -R19 ;  /* 0x8000001302027221 */ /* 0x020fe20000000000 */
[----:B--2---:R-:W-:-:S03]  /*0220*/  FADD R0, R0, -R3 ;  /* 0x8000000300007221 */ /* 0x004fc60000000000 */
[----:B------:R-:W-:-:S04]  /*0230*/  FMUL R3, R2, R2 ;  /* 0x0000000202037220 */ /* 0x000fc80000400000 */
        /* <DEDUP_REMOVED lines=8> */
[----:B------:R-:W-:Y:S05]  /*02c0*/  CALL.REL.NOINC `($__internal_8_$__cuda_sm20_sqrt_rn_f32_slowpath) ;  /* 0x0000000c00707944 */ /* 0x000fea0003c00000 */
[----:B------:R-:W-:Y:S05]  /*02d0*/  BRA `(.L_x_75) ;  /* 0x0000000000107947 */ /* 0x000fea0003800000 */
.L_x_74:
[----:B------:R-:W-:Y:S01]  /*02e0*/  FMUL.FTZ R25, R2, R3 ;  /* 0x0000000302197220 */ /* 0x000fe20000410000 */
[----:B------:R-:W-:-:S03]  /*02f0*/  FMUL.FTZ R3, R3, 0.5 ;  /* 0x3f00000003037820 */ /* 0x000fc60000410000 */
[----:B------:R-:W-:-:S04]  /*0300*/  FFMA R2, -R25, R25, R2 ;  /* 0x0000001919027223 */ /* 0x000fc80000000102 */
[----:B------:R-:W-:-:S07]  /*0310*/  FFMA R25, R2, R3, R25 ;  /* 0x0000000302197223 */ /* 0x000fce0000000019 */
.L_x_75:
[----:B------:R-:W-:Y:S05]  /*0320*/  BSYNC.RECONVERGENT B0 ;  /* 0x0000000000007941 */ /* 0x000fea0003800200 */
.L_x_73:
[----:B------:R-:W0:Y:S01]  /*0330*/  LDC.64 R22, c[0x0][0x3c8] ;  /* 0x0000f200ff167b82 */ /* 0x000e220000000a00 */
[----:B------:R-:W1:Y:S07]  /*0340*/  LDCU UR6, c[0x0][0x3dc] ;  /* 0x00007b80ff0677ac */ /* 0x000e6e0008000800 */
[----:B------:R-:W2:Y:S08]  /*0350*/  LDC.64 R20, c[0x0][0x3a0] ;  /* 0x0000e800ff147b82 */ /* 0x000eb00000000a00 */
[----:B------:R-:W3:Y:S01]  /*0360*/  LDC.64 R18, c[0x0][0x398] ;  /* 0x0000e600ff127b82 */ /* 0x000ee20000000a00 */
[----:B-1----:R-:W-:-:S07]  /*0370*/  IMAD R4, R5, UR6, R4 ;  /* 0x0000000605047c24 */ /* 0x002fce000f8e0204 */
[----:B------:R-:W1:Y:S01]  /*0380*/  LDC.64 R2, c[0x0][0x3a8] ;  /* 0x0000ea00ff027b82 */ /* 0x000e620000000a00 */
[----:B0-----:R-:W-:-:S05]  /*0390*/  IMAD.WIDE R22, R4, 0x4, R22 ;  /* 0x0000000404167825 */ /* 0x001fca00078e0216 */
[----:B------:R0:W-:Y:S01]  /*03a0*/  STG.E desc[UR4][R22.64], R25 ;  /* 0x0000001916007986 */ /* 0x0001e2000c101904 */
[----:B--2---:R-:W-:-:S03]  /*03b0*/  IMAD.WIDE R20, R5, 0x4, R20 ;  /* 0x0000000405147825 */ /* 0x004fc600078e0214 */
[----:B------:R-:W0:Y:S04]  /*03c0*/  LDG.E R15, desc[UR4][R14.64] ;  /* 0x000000040e0f7981 */ /* 0x000e28000c1e1900 */
[----:B------:R-:W0:Y:S01]  /*03d0*/  LDG.E R20, desc[UR4][R20.64] ;  /* 0x0000000414147981 */ /* 0x000e22000c1e1900 */
[----:B---3--:R-:W-:-:S03]  /*03e0*/  IMAD.WIDE R18, R5, 0x4, R18 ;  /* 0x0000000405127825 */ /* 0x008fc600078e0212 */
[----:B------:R-:W2:Y:S04]  /*03f0*/  LDG.E R9, desc[UR4][R8.64] ;  /* 0x0000000408097981 */ /* 0x000ea8000c1e1900 */
[----:B------:R-:W2:Y:S01]  /*0400*/  LDG.E R18, desc[UR4][R18.64] ;  /* 0x0000000412127981 */ /* 0x000ea2000c1e1900 */
[----:B-1----:R-:W-:-:S03]  /*0410*/  IMAD.WIDE R2, R5, 0x4, R2 ;  /* 0x0000000405027825 */ /* 0x002fc600078e0202 */
[----:B------:R-:W3:Y:S04]  /*0420*/  LDG.E R13, desc[UR4][R12.64] ;  /* 0x000000040c0d7981 */ /* 0x000ee8000c1e1900 */
[----:B------:R-:W3:Y:S04]  /*0430*/  LDG.E R2, desc[UR4][R2.64] ;  /* 0x0000000402027981 */ /* 0x000ee8000c1e1900 */
[----:B------:R-:W4:Y:S04]  /*0440*/  LDG.E R11, desc[UR4][R10.64] ;  /* 0x000000040a0b7981 */ /* 0x000f28000c1e1900 */
[----:B------:R1:W5:Y:S04]  /*0450*/  LDG.E R5, desc[UR4][R6.64] ;  /* 0x0000000406057981 */ /* 0x000368000c1e1900 */
[----:B------:R-:W5:Y:S01]  /*0460*/  LDG.E R17, desc[UR4][R16.64] ;  /* 0x0000000410117981 */ /* 0x000f62000c1e1900 */
[----:B------:R-:W-:Y:S01]  /*0470*/  BSSY.RECONVERGENT B0, `(.L_x_76) ;  /* 0x000001a000007945 */ /* 0x000fe20003800200 */
[----:B0-----:R-:W-:-:S04]  /*0480*/  FADD R23, -R20, R15 ;  /* 0x0000000f14177221 */ /* 0x001fc80000000100 */
[----:B------:R-:W-:Y:S01]  /*0490*/  FMUL R15, R23, R23 ;  /* 0x00000017170f7220 */ /* 0x000fe20000400000 */
[----:B--2---:R-:W-:-:S04]  /*04a0*/  FADD R0, -R18, R9 ;  /* 0x0000000912007221 */ /* 0x004fc80000000100 */
[----:B------:R-:W-:Y:S01]  /*04b0*/  FFMA R15, R0, R0, R15 ;  /* 0x00000000000f7223 */ /* 0x000fe2000000000f */
[----:B---3--:R-:W-:-:S04]  /*04c0*/  FADD R8, -R2, R13 ;  /* 0x0000000d02087221 */ /* 0x008fc80000000100 */
[----:B------:R-:W-:-:S04]  /*04d0*/  FFMA R15, R8, R8, R15 ;  /* 0x00000008080f7223 */ /* 0x000fc8000000000f */
[----:B------:R-:W-:Y:S02]  /*04e0*/  VIADD R3, R15, 0xf3000000 ;  /* 0xf30000000f037836 */ /* 0x000fe40000000000 */
[----:B----4-:R-:W-:Y:S01]  /*04f0*/  FADD R20, -R20, R11 ;  /* 0x0000000b14147221 */ /* 0x010fe20000000100 */
[----:B-1----:R0:W1:Y:S02]  /*0500*/  MUFU.RSQ R6, R15 ;  /* 0x0000000f00067308 */ /* 0x0020640000001400 */
[----:B------:R-:W-:Y:S01]  /*0510*/  ISETP.GT.U32.AND P0, PT, R3, 0x727fffff, PT ;  /* 0x727fffff0300780c */ /* 0x000fe20003f04070 */
[----:B-----5:R-:W-:Y:S01]  /*0520*/  FADD R5, -R18, R5 ;  /* 0x0000000512057221 */ /* 0x020fe20000000100 */
[----:B------:R-:W-:Y:S01]  /*0530*/  FMUL R23, R23, R20 ;  /* 0x0000001417177220 */ /* 0x000fe20000400000 */
[----:B------:R-:W-:-:S03]  /*0540*/  FADD R17, -R2, R17 ;  /* 0x0000001102117221 */ /* 0x000fc60000000100 */
[----:B------:R-:W-:-:S04]  /*0550*/  FFMA R23, R0, R5, R23 ;  /* 0x0000000500177223 */ /* 0x000fc80000000017 */
[----:B------:R-:W-:-:S03]  /*0560*/  FFMA R0, R8, R17, R23 ;  /* 0x0000001108007223 */ /* 0x000fc60000000017 */
[----:B0-----:R-:W-:Y:S05]  /*0570*/  @!P0 BRA `(.L_x_77) ;  /* 0x0000000000148947 */ /* 0x001fea0003800000 */
[----:B------:R-:W-:Y:S02]  /*0580*/  MOV R2, R15 ;  /* 0x0000000f00027202 */ /* 0x000fe40000000f00 */
[----:B------:R-:W-:-:S07]  /*0590*/  MOV R18, 0x5b0 ;  /* 0x000005b000127802 */ /* 0x000fce0000000f00 */
[----:B-1----:R-:W-:Y:S05]  /*05a0*/  CALL.REL.NOINC `($__internal_8_$__cuda_sm20_sqrt_rn_f32_slowpath) ;  /* 0x0000000800b87944 */ /* 0x002fea0003c00000 */
[----:B------:R-:W-:Y:S01]  /*05b0*/  IMAD.MOV.U32 R6, RZ, RZ, R25 ;  /* 0x000000ffff067224 */ /* 0x000fe200078e0019 */
[----:B------:R-:W-:Y:S06]  /*05c0*/  BRA `(.L_x_78) ;  /* 0x0000000000107947 */ /* 0x000fec0003800000 */
.L_x_77:
[----:B-1----:R-:W-:Y:S01]  /*05d0*/  FMUL.FTZ R2, R15, R6 ;  /* 0x000000060f027220 */ /* 0x002fe20000410000 */
[----:B------:R-:W-:-:S03]  /*05e0*/  FMUL.FTZ R6, R6, 0.5 ;  /* 0x3f00000006067820 */ /* 0x000fc60000410000 */
[----:B------:R-:W-:-:S04]  /*05f0*/  FFMA R15, -R2, R2, R15 ;  /* 0x00000002020f7223 */ /* 0x000fc8000000010f */
[----:B------:R-:W-:-:S07]  /*0600*/  FFMA R6, R15, R6, R2 ;  /* 0x000000060f067223 */ /* 0x000fce0000000002 */
.L_x_78:
[----:B------:R-:W-:Y:S05]  /*0610*/  BSYNC.RECONVERGENT B0 ;  /* 0x0000000000007941 */ /* 0x000fea0003800200 */
.L_x_76:
        /* <DEDUP_REMOVED lines=9> */
[----:B------:R-:W-:Y:S05]  /*06b0*/  CALL.REL.NOINC `($__internal_8_$__cuda_sm20_sqrt_rn_f32_slowpath) ;  /* 0x0000000800747944 */ /* 0x000fea0003c00000 */
[----:B------:R-:W-:Y:S01]  /*06c0*/  MOV R3, R25 ;  /* 0x0000001900037202 */ /* 0x000fe20000000f00 */
[----:B------:R-:W-:Y:S06]  /*06d0*/  BRA `(.L_x_81) ;  /* 0x0000000000107947 */ /* 0x000fec0003800000 */
.L_x_80:
[----:B------:R-:W-:Y:S01]  /*06e0*/  FMUL.FTZ R5, R2, R3 ;  /* 0x0000000302057220 */ /* 0x000fe20000410000 */
[----:B------:R-:W-:-:S03]  /*06f0*/  FMUL.FTZ R3, R3, 0.5 ;  /* 0x3f00000003037820 */ /* 0x000fc60000410000 */
[----:B------:R-:W-:-:S04]  /*0700*/  FFMA R2, -R5, R5, R2 ;  /* 0x0000000505027223 */ /* 0x000fc80000000102 */
[----:B------:R-:W-:-:S07]  /*0710*/  FFMA R3, R2, R3, R5 ;  /* 0x0000000302037223 */ /* 0x000fce0000000005 */
.L_x_81:
[----:B------:R-:W-:Y:S05]  /*0720*/  BSYNC.RECONVERGENT B0 ;  /* 0x0000000000007941 */ /* 0x000fea0003800200 */
.L_x_79:
        /* <DEDUP_REMOVED lines=11> */
[----:B------:R-:W-:Y:S05]  /*07e0*/  CALL.REL.NOINC `($__internal_9_$__cuda_sm3x_div_rn_noftz_f32_slowpath) ;  /* 0x0000000800847944 */ /* 0x000fea0003c00000 */
[----:B------:R-:W-:-:S07]  /*07f0*/  IMAD.MOV.U32 R5, RZ, RZ, R0 ;  /* 0x000000ffff057224 */ /* 0x000fce00078e0000 */
.L_x_83:
[----:B------:R-:W-:Y:S05]  /*0800*/  BSYNC.RECONVERGENT B0 ;  /* 0x0000000000007941 */ /* 0x000fea0003800200 */
.L_x_82:
[----:B------:R-:W-:Y:S01]  /*0810*/  IMAD.MOV.U32 R0, RZ, RZ, 0x3f000000 ;  /* 0x3f000000ff007424 */ /* 0x000fe200078e00ff */
[C---:B------:R-:W-:Y:S01]  /*0820*/  FSETP.NEU.AND P1, PT, |R5|.reuse, 1, PT ;  /* 0x3f8000000500780b */ /* 0x040fe20003f2d200 */
[----:B------:R-:W-:Y:S01]  /*0830*/  MUFU.RCP64H R7, 3.1415920257568359375 ;  /* 0x400921fb00077908 */ /* 0x000fe20000001800 */
[C---:B------:R-:W-:Y:S01]  /*0840*/  FSETP.GT.AND P0, PT, |R5|.reuse, 0.56000000238418579102, PT ;  /* 0x3f0f5c290500780b */ /* 0x040fe20003f04200 */
[----:B------:R-:W-:Y:S01]  /*0850*/  FFMA R0, |R5|, -R0, 0.5 ;  /* 0x3f00000005007423 */ /* 0x000fe20000000a00 */
[----:B------:R-:W-:Y:S01]  /*0860*/  MOV R6, 0x1 ;  /* 0x0000000100067802 */ /* 0x000fe20000000f00 */
[----:B------:R-:W-:Y:S04]  /*0870*/  BSSY.RECONVERGENT B0, `(.L_x_84) ;  /* 0x000002b000007945 */ /* 0x000fe80003800200 */
[----:B------:R-:W0:Y:S02]  /*0880*/  MUFU.RSQ R3, R0 ;  /* 0x0000000000037308 */ /* 0x000e240000001400 */
[----:B0-----:R-:W-:Y:S01]  /*0890*/  FMUL R2, R0, R3 ;  /* 0x0000000300027220 */ /* 0x001fe20000400000 */
[----:B------:R-:W-:-:S04]  /*08a0*/  FMUL R3, R3, -0.5 ;  /* 0xbf00000003037820 */ /* 0x000fc80000400000 */
[----:B------:R-:W-:-:S04]  /*08b0*/  FFMA R3, R2, R3, 0.5 ;  /* 0x3f00000002037423 */ /* 0x000fc80000000003 */
[----:B------:R-:W-:-:S05]  /*08c0*/  FFMA R3, R2, R3, R2 ;  /* 0x0000000302037223 */ /* 0x000fca0000000002 */
[----:B------:R-:W-:Y:S01]  /*08d0*/  FSEL R2, R3, RZ, P1 ;  /* 0x000000ff03027208 */ /* 0x000fe20000800000 */
[----:B------:R-:W-:Y:S01]  /*08e0*/  HFMA2 R3, -RZ, RZ, 1.265625, -5052 ;  /* 0x3d10ecefff037431 */ /* 0x000fe200000001ff */
        /* <DEDUP_REMOVED lines=10> */
[----:B------:R-:W-:-:S03]  /*0990*/  IMAD.MOV.U32 R3, RZ, RZ, 0x400921fb ;  /* 0x400921fbff037424 */ /* 0x000fc600078e00ff */
        /* <DEDUP_REMOVED lines=21> */
[----:B------:R-:W-:Y:S05]  /*0af0*/  CALL.REL.NOINC `($__internal_7_$__cuda_sm20_div_rn_f64_full) ;  /* 0x0000000000207944 */ /* 0x000fea0003c00000 */
[----:B------:R-:W-:Y:S01]  /*0b00*/  MOV R2, R12 ;  /* 0x0000000c00027202 */ /* 0x000fe20000000f00 */
[----:B------:R-:W-:-:S07]  /*0b10*/  IMAD.MOV.U32 R3, RZ, RZ, R13 ;  /* 0x000000ffff037224 */ /* 0x000fce00078e000d */
.L_x_85:
[----:B------:R-:W-:Y:S05]  /*0b20*/  BSYNC.RECONVERGENT B0 ;  /* 0x0000000000007941 */ /* 0x000fea0003800200 */
.L_x_84:
[----:B------:R-:W0:Y:S01]  /*0b30*/  LDC.64 R6, c[0x0][0x3d0] ;  /* 0x0000f400ff067b82 */ /* 0x000e220000000a00 */
[----:B------:R-:W1:Y:S01]  /*0b40*/  F2F.F32.F64 R3, R2 ;  /* 0x0000000200037310 */ /* 0x000e620000301000 */
[----:B0-----:R-:W-:-:S05]  /*0b50*/  IMAD.WIDE R4, R4, 0x4, R6 ;  /* 0x0000000404047825 */ /* 0x001fca00078e0206 */
[----:B-1----:R-:W-:Y:S01]  /*0b60*/  STG.E desc[UR4][R4.64], R3 ;  /* 0x0000000304007986 */ /* 0x002fe2000c101904 */
[----:B------:R-:W-:Y:S05]  /*0b70*/  EXIT ;  /* 0x000000000000794d */ /* 0x000fea0003800000 */
        .weak           $__internal_7_$__cuda_sm20_div_rn_f64_full
        .type           $__internal_7_$__cuda_sm20_div_rn_f64_full,@function
        .size           $__internal_7_$__cuda_sm20_div_rn_f64_full,($__internal_8_$__cuda_sm20_sqrt_rn_f32_slowpath - $__internal_7_$__cuda_sm20_div_rn_f64_full)
$__internal_7_$__cuda_sm20_div_rn_f64_full:
[----:B------:R-:W-:Y:S02]  /*0b80*/  IMAD.MOV.U32 R3, RZ, RZ, 0x3ff921fb ;  /* 0x3ff921fbff037424 */ /* 0x000fe400078e00ff */
[----:B------:R-:W-:Y:S01]  /*0b90*/  HFMA2 R2, -RZ, RZ, 68.25, 0.07958984375 ;  /* 0x54442d18ff027431 */ /* 0x000fe200000001ff */
[----:B------:R-:W-:Y:S01]  /*0ba0*/  MOV R8, 0x1 ;  /* 0x0000000100087802 */ /* 0x000fe20000000f00 */
[----:B------:R-:W-:Y:S01]  /*0bb0*/  IMAD.MOV.U32 R6, RZ, RZ, R12 ;  /* 0x000000ffff067224 */ /* 0x000fe200078e000c */
[----:B------:R-:W0:Y:S01]  /*0bc0*/  MUFU.RCP64H R9, R3 ;  /* 0x0000000300097308 */ /* 0x000e220000001800 */
[----:B------:R-:W-:Y:S01]  /*0bd0*/  MOV R7, R13 ;  /* 0x0000000d00077202 */ /* 0x000fe20000000f00 */
[----:B------:R-:W-:Y:S01]  /*0be0*/  IMAD.MOV.U32 R13, RZ, RZ, 0x1ca00000 ;  /* 0x1ca00000ff0d7424 */ /* 0x000fe200078e00ff */
[----:B------:R-:W-:Y:S01]  /*0bf0*/  BSSY.RECONVERGENT B1, `(.L_x_86) ;  /* 0x0000046000017945 */ /* 0x000fe20003800200 */
[----:B------:R-:W-:Y:S01]  /*0c00*/  IMAD.MOV.U32 R19, RZ, RZ, 0x40000000 ;  /* 0x40000000ff137424 */ /* 0x000fe200078e00ff */
[----:B------:R-:W-:-:S02]  /*0c10*/  FSETP.GEU.AND P1, PT, |R7|, 1.469367938527859385e-39, PT ;  /* 0x001000000700780b */ /* 0x000fc40003f2e200 */
[----:B------:R-:W-:Y:S01]  /*0c20*/  LOP3.LUT R5, R7, 0x7ff00000, RZ, 0xc0, !PT ;  /* 0x7ff0000007057812 */ /* 0x000fe200078ec0ff */
[----:B------:R-:W-:-:S03]  /*0c30*/  VIADD R20, R19, 0xffffffff ;  /* 0xffffffff13147836 */ /* 0x000fc60000000000 */
[----:B------:R-:W-:Y:S02]  /*0c40*/  ISETP.GE.U32.AND P0, PT, R5, 0x40000000, PT ;  /* 0x400000000500780c */ /* 0x000fe40003f06070 */
[----:B------:R-:W-:Y:S02]  /*0c50*/  MOV R18, R5 ;  /* 0x0000000500127202 */ /* 0x000fe40000000f00 */
[----:B------:R-:W-:Y:S01]  /*0c60*/  SEL R13, R13, 0x63400000, !P0 ;  /* 0x634000000d0d7807 */ /* 0x000fe20004000000 */
[----:B0-----:R-:W-:-:S08]  /*0c70*/  DFMA R10, R8, -R2, 1 ;  /* 0x3ff00000080a742b */ /* 0x001fd00000000802 */
[----:B------:R-:W-:-:S08]  /*0c80*/  DFMA R10, R10, R10, R10 ;  /* 0x0000000a0a0a722b */ /* 0x000fd0000000000a */
[----:B------:R-:W-:Y:S01]  /*0c90*/  DFMA R14, R8, R10, R8 ;  /* 0x0000000a080e722b */ /* 0x000fe20000000008 */
[C-C-:B------:R-:W-:Y:S02]  /*0ca0*/  @!P1 LOP3.LUT R10, R13.reuse, 0x80000000, R7.reuse, 0xf8, !PT ;  /* 0x800000000d0a9812 */ /* 0x140fe400078ef807 */
[----:B------:R-:W-:Y:S02]  /*0cb0*/  LOP3.LUT R9, R13, 0x800fffff, R7, 0xf8, !PT ;  /* 0x800fffff0d097812 */ /* 0x000fe400078ef807 */
[----:B------:R-:W-:Y:S01]  /*0cc0*/  @!P1 LOP3.LUT R11, R10, 0x100000, RZ, 0xfc, !PT ;  /* 0x001000000a0b9812 */ /* 0x000fe200078efcff */
[----:B------:R-:W-:Y:S01]  /*0cd0*/  @!P1 IMAD.MOV.U32 R10, RZ, RZ, RZ ;  /* 0x000000ffff0a9224 */ /* 0x000fe200078e00ff */
[----:B------:R-:W-:Y:S01]  /*0ce0*/  MOV R8, R6 ;  /* 0x0000000600087202 */ /* 0x000fe20000000f00 */
        /* <DEDUP_REMOVED lines=11> */
[----:B------:R-:W-:-:S04]  /*0da0*/  MOV R6, 0x40000000 ;  /* 0x4000000000067802 */ /* 0x000fc80000000f00 */
[----:B------:R-:W-:-:S04]  /*0db0*/  VIADDMNMX R5, R5, -R6, 0xb9600000, !PT ;  /* 0xb960000005057446 */ /* 0x000fc80007800906 */
[----:B------:R-:W-:-:S05]  /*0dc0*/  VIMNMX R6, PT, PT, R5, 0x46a00000, PT ;  /* 0x46a0000005067848 */ /* 0x000fca0003fe0100 */
[----:B------:R-:W-:Y:S02]  /*0dd0*/  IMAD.IADD R14, R6, 0x1, -R13 ;  /* 0x00000001060e7824 */ /* 0x000fe400078e0a0d */
[----:B------:R-:W-:-:S03]  /*0de0*/  IMAD.MOV.U32 R6, RZ, RZ, RZ ;  /* 0x000000ffff067224 */ /* 0x000fc600078e00ff */
[----:B------:R-:W-:-:S06]  /*0df0*/  IADD3 R7, PT, PT, R14, 0x7fe00000, RZ ;  /* 0x7fe000000e077810 */ /* 0x000fcc0007ffe0ff */
        /* <DEDUP_REMOVED lines=20> */
.L_x_87:
[----:B------:R-:W-:-:S14]  /*0f40*/  DSETP.NAN.AND P0, PT, R6, R6, PT ;  /* 0x000000060600722a */ /* 0x000fdc0003f08000 */
[----:B------:R-:W-:Y:S05]  /*0f50*/  @P0 BRA `(.L_x_89) ;  /* 0x0000000000340947 */ /* 0x000fea0003800000 */
[----:B------:R-:W-:Y:S01]  /*0f60*/  ISETP.NE.AND P0, PT, R18, R19, PT ;  /* 0x000000131200720c */ /* 0x000fe20003f05270 */
[----:B------:R-:W-:Y:S01]  /*0f70*/  IMAD.MOV.U32 R12, RZ, RZ, 0x0 ;  /* 0x00000000ff0c7424 */ /* 0x000fe200078e00ff */
        /* <DEDUP_REMOVED lines=11> */
.L_x_89:
[----:B------:R-:W-:Y:S02]  /*1030*/  LOP3.LUT R13, R7, 0x80000, RZ, 0xfc, !PT ;  /* 0x00080000070d7812 */ /* 0x000fe400078efcff */
[----:B------:R-:W-:-:S07]  /*1040*/  MOV R12, R6 ;  /* 0x00000006000c7202 */ /* 0x000fce0000000f00 */
.L_x_88:
[----:B------:R-:W-:Y:S05]  /*1050*/  BSYNC.RECONVERGENT B1 ;  /* 0x0000000000017941 */ /* 0x000fea0003800200 */
.L_x_86:
[----:B------:R-:W-:Y:S02]  /*1060*/  HFMA2 R3, -RZ, RZ, 0, 0 ;  /* 0x00000000ff037431 */ /* 0x000fe400000001ff */
[----:B------:R-:W-:-:S04]  /*1070*/  IMAD.MOV.U32 R2, RZ, RZ, R0 ;  /* 0x000000ffff027224 */ /* 0x000fc800078e0000 */
[----:B------:R-:W-:Y:S05]  /*1080*/  RET.REL.NODEC R2 `(_Z27calculateHydrogenBondKernelPfS_S_S_S_S_S_S_S_S_S_ii) ;  /* 0xffffffec02dc7950 */ /* 0x000fea0003c3ffff */
        .weak           $__internal_8_$__cuda_sm20_sqrt_rn_f32_slowpath
        .type           $__internal_8_$__cuda_sm20_sqrt_rn_f32_slowpath,@function
        .size           $__internal_8_$__cuda_sm20_sqrt_rn_f32_slowpath,($__internal_9_$__cuda_sm3x_div_rn_noftz_f32_slowpath - $__internal_8_$__cuda_sm20_sqrt_rn_f32_slowpath)
$__internal_8_$__cuda_sm20_sqrt_rn_f32_slowpath:
        /* <DEDUP_REMOVED lines=13> */
[----:B------:R-:W-:-:S03]  /*1160*/  @P0 FMUL.FTZ R22, R22, 0.5 ;  /* 0x3f00000016160820 */ /* 0x000fc60000410000 */
[----:B------:R-:W-:-:S04]  /*1170*/  @P0 FADD.FTZ R3, -R24, -RZ ;  /* 0x800000ff18030221 */ /* 0x000fc80000010100 */
[----:B------:R-:W-:Y:S01]  /*1180*/  @P0 FFMA R21, R24, R3, R19 ;  /* 0x0000000318150223 */ /* 0x000fe20000000013 */
[----:B------:R-:W-:-:S03]  /*1190*/  @!P0 IMAD.MOV.U32 R3, RZ, RZ, R2 ;  /* 0x000000ffff038224 */ /* 0x000fc600078e0002 */
[----:B------:R-:W-:-:S04]  /*11a0*/  @P0 FFMA R21, R21, R22, R24 ;  /* 0x0000001615150223 */ /* 0x000fc80000000018 */
[----:B------:R-:W-:-:S07]  /*11b0*/  @P0 FMUL.FTZ R3, R21, 2.3283064365386962891e-10 ;  /* 0x2f80000015030820 */ /* 0x000fce0000410000 */
.L_x_90:
[----:B------:R-:W-:Y:S01]  /*11c0*/  MOV R25, R3 ;  /* 0x0000000300197202 */ /* 0x000fe20000000f00 */
[----:B------:R-:W-:Y:S02]  /*11d0*/  HFMA2 R3, -RZ, RZ, 0, 0 ;  /* 0x00000000ff037431 */ /* 0x000fe400000001ff */
[----:B------:R-:W-:-:S04]  /*11e0*/  IMAD.MOV.U32 R2, RZ, RZ, R18 ;  /* 0x000000ffff027224 */ /* 0x000fc800078e0012 */
[----:B------:R-:W-:Y:S05]  /*11f0*/  RET.REL.NODEC R2 `(_Z27calculateHydrogenBondKernelPfS_S_S_S_S_S_S_S_S_S_ii) ;  /* 0xffffffec02807950 */ /* 0x000fea0003c3ffff */
        .weak           $__internal_9_$__cuda_sm3x_div_rn_noftz_f32_slowpath
        .type           $__internal_9_$__cuda_sm3x_div_rn_noftz_f32_slowpath,@function
        .size           $__internal_9_$__cuda_sm3x_div_rn_noftz_f32_slowpath,(.L_x_117 - $__internal_9_$__cuda_sm3x_div_rn_noftz_f32_slowpath)
$__internal_9_$__cuda_sm3x_div_rn_noftz_f32_slowpath:
[----:B------:R-:W-:Y:S01]  /*1200*/  SHF.R.U32.HI R5, RZ, 0x17, R7 ;  /* 0x00000017ff057819 */ /* 0x000fe20000011607 */
[----:B------:R-:W-:Y:S01]  /*1210*/  BSSY.RECONVERGENT B1, `(.L_x_91) ;  /* 0x0000064000017945 */ /* 0x000fe20003800200 */
[--C-:B------:R-:W-:Y:S01]  /*1220*/  SHF.R.U32.HI R3, RZ, 0x17, R0.reuse ;  /* 0x00000017ff037819 */ /* 0x100fe20000011600 */
[----:B------:R-:W-:Y:S01]  /*1230*/  IMAD.MOV.U32 R6, RZ, RZ, R0 ;  /* 0x000000ffff067224 */ /* 0x000fe200078e0000 */
[----:B------:R-:W-:Y:S02]  /*1240*/  LOP3.LUT R12, R5, 0xff, RZ, 0xc0, !PT ;  /* 0x000000ff050c7812 */ /* 0x000fe400078ec0ff */
[----:B------:R-:W-:-:S03]  /*1250*/  LOP3.LUT R5, R3, 0xff, RZ, 0xc0, !PT ;  /* 0x000000ff03057812 */ /* 0x000fc600078ec0ff */
[----:B------:R-:W-:Y:S01]  /*1260*/  VIADD R10, R12, 0xffffffff ;  /* 0xffffffff0c0a7836 */ /* 0x000fe20000000000 */
[----:B------:R-:W-:-:S04]  /*1270*/  IADD3 R9, PT, PT, R5, -0x1, RZ ;  /* 0xffffffff05097810 */ /* 0x000fc80007ffe0ff */
        /* <DEDUP_REMOVED lines=28> */
.L_x_92:
        /* <DEDUP_REMOVED lines=30> */
[C---:B------:R-:W-:Y:S02]  /*1620*/  IADD3 R8, PT, PT, R7.reuse, 0x20, RZ ;  /* 0x0000002007087810 */ /* 0x040fe40007ffe0ff */
[----:B------:R-:W-:Y:S02]  /*1630*/  ISETP.NE.AND P2, PT, R7, RZ, PT ;  /* 0x000000ff0700720c */ /* 0x000fe40003f45270 */
[----:B------:R-:W-:Y:S01]  /*1640*/  LOP3.LUT R5, R3, 0x7fffff, RZ, 0xc0, !PT ;  /* 0x007fffff03057812 */ /* 0x000fe200078ec0ff */
[CCC-:B------:R-:W-:Y:S01]  /*1650*/  FFMA.RP R3, R10.reuse, R6.reuse, R11.reuse ;  /* 0x000000060a037223 */ /* 0x1c0fe2000000800b */
[----:B------:R-:W-:Y:S01]  /*1660*/  FFMA.RM R6, R10, R6, R11 ;  /* 0x000000060a067223 */ /* 0x000fe2000000400b */
[----:B------:R-:W-:Y:S01]  /*1670*/  ISETP.NE.AND P1, PT, R7, RZ, PT ;  /* 0x000000ff0700720c */ /* 0x000fe20003f25270 */
        /* <DEDUP_REMOVED lines=15> */
.L_x_99:
[----:B------:R-:W-:-:S04]  /*1770*/  LOP3.LUT R0, R0, 0x80000000, RZ, 0xc0, !PT ;  /* 0x8000000000007812 */ /* 0x000fc800078ec0ff */
[----:B------:R-:W-:Y:S01]  /*1780*/  LOP3.LUT R0, R0, 0x7f800000, RZ, 0xfc, !PT ;  /* 0x7f80000000007812 */ /* 0x000fe200078efcff */
[----:B------:R-:W-:Y:S06]  /*1790*/  BRA `(.L_x_100) ;  /* 0x0000000000047947 */ /* 0x000fec0003800000 */
.L_x_98:
[----:B------:R-:W-:-:S07]  /*17a0*/  IMAD R0, R5, 0x800000, R0 ;  /* 0x0080000005007824 */ /* 0x000fce00078e0200 */
.L_x_100:
[----:B------:R-:W-:Y:S05]  /*17b0*/  BSYNC.RECONVERGENT B2 ;  /* 0x0000000000027941 */ /* 0x000fea0003800200 */
.L_x_97:
[----:B------:R-:W-:Y:S05]  /*17c0*/  BRA `(.L_x_101) ;  /* 0x0000000000207947 */ /* 0x000fea0003800000 */
.L_x_96:
[----:B------:R-:W-:-:S04]  /*17d0*/  LOP3.LUT R0, R7, 0x80000000, R6, 0x48, !PT ;  /* 0x8000000007007812 */ /* 0x000fc800078e4806 */
[----:B------:R-:W-:Y:S01]  /*17e0*/  LOP3.LUT R0, R0, 0x7f800000, RZ, 0xfc, !PT ;  /* 0x7f80000000007812 */ /* 0x000fe200078efcff */
[----:B------:R-:W-:Y:S06]  /*17f0*/  BRA `(.L_x_101) ;  /* 0x0000000000147947 */ /* 0x000fec0003800000 */
.L_x_95:
[----:B------:R-:W-:Y:S01]  /*1800*/  LOP3.LUT R0, R7, 0x80000000, R6, 0x48, !PT ;  /* 0x8000000007007812 */ /* 0x000fe200078e4806 */
[----:B------:R-:W-:Y:S06]  /*1810*/  BRA `(.L_x_101) ;  /* 0x00000000000c7947 */ /* 0x000fec0003800000 */
.L_x_94:
[----:B------:R-:W0:Y:S01]  /*1820*/  MUFU.RSQ R0, -QNAN ;  /* 0xffc0000000007908 */ /* 0x000e220000001400 */
[----:B------:R-:W-:Y:S05]  /*1830*/  BRA `(.L_x_101) ;  /* 0x0000000000047947 */ /* 0x000fea0003800000 */
.L_x_93:
[----:B------:R-:W-:-:S07]  /*1840*/  FADD.FTZ R0, R0, R3 ;  /* 0x0000000300007221 */ /* 0x000fce0000010000 */
.L_x_101:
[----:B------:R-:W-:Y:S05]  /*1850*/  BSYNC.RECONVERGENT B1 ;  /* 0x0000000000017941 */ /* 0x000fea0003800200 */
.L_x_91:
[----:B------:R-:W-:-:S04]  /*1860*/  HFMA2 R3, -RZ, RZ, 0, 0 ;  /* 0x00000000ff037431 */ /* 0x000fc800000001ff */
[----:B0-----:R-:W-:Y:S05]  /*1870*/  RET.REL.NODEC R2 `(_Z27calculateHydrogenBondKernelPfS_S_S_S_S_S_S_S_S_S_ii) ;  /* 0xffffffe402e07950 */ /* 0x001fea0003c3ffff */
.L_x_102:
        /* <DEDUP_REMOVED lines=16> */
.L_x_117:


//--------------------- .text._Z26calculateDistancesKernel2DPfS_S_S_S_S_S_ii --------------------------
	.section	.text._Z26calculateDistancesKernel2DPfS_S_S_S_S_S_ii,"ax",@progbits
	.align	128
        .global         _Z26calculateDistancesKernel2DPfS_S_S_S_S_S_ii
        .type           _Z26calculateDistancesKernel2DPfS_S_S_S_S_S_ii,@function
        .size           _Z26calculateDistancesKernel2DPfS_S_S_S_S_S_ii,(.L_x_118 - _Z26calculateDistancesKernel2DPfS_S_S_S_S_S_ii)
        .other          _Z26calculateDistancesKernel2DPfS_S_S_S_S_S_ii,@"STO_CUDA_ENTRY STV_DEFAULT"
_Z26calculateDistancesKernel2DPfS_S_S_S_S_S_ii:
.text._Z26calculateDistancesKernel2DPfS_S_S_S_S_S_ii:
        /* <DEDUP_REMOVED lines=44> */
[----:B------:R-:W-:Y:S05]  /*02c0*/  CALL.REL.NOINC `($__internal_10_$__cuda_sm20_sqrt_rn_f32_slowpath) ;  /* 0x0000000000307944 */ /* 0x000fea0003c00000 */
[----:B------:R-:W-:Y:S05]  /*02d0*/  BRA `(.L_x_105) ;  /* 0x0000000000107947 */ /* 0x000fea0003800000 */
.L_x_104:
[----:B-1----:R-:W-:Y:S01]  /*02e0*/  FMUL.FTZ R7, R0, R9 ;  /* 0x0000000900077220 */ /* 0x002fe20000410000 */
[----:B------:R-:W-:-:S03]  /*02f0*/  FMUL.FTZ R9, R9, 0.5 ;  /* 0x3f00000009097820 */ /* 0x000fc60000410000 */
[----:B------:R-:W-:-:S04]  /*0300*/  FFMA R0, -R7, R7, R0 ;  /* 0x0000000707007223 */ /* 0x000fc80000000100 */
[----:B------:R-:W-:-:S07]  /*0310*/  FFMA R7, R0, R9, R7 ;  /* 0x0000000900077223 */ /* 0x000fce0000000007 */
.L_x_105:
[----:B------:R-:W-:Y:S05]  /*0320*/  BSYNC.RECONVERGENT B0 ;  /* 0x0000000000007941 */ /* 0x000fea0003800200 */
.L_x_103:
[----:B------:R-:W0:Y:S01]  /*0330*/  LDC.64 R4, c[0x0][0x3b0] ;  /* 0x0000ec00ff047b82 */ /* 0x000e220000000a00 */
[----:B------:R-:W1:Y:S02]  /*0340*/  LDCU UR6, c[0x0][0x3bc] ;  /* 0x00007780ff0677ac */ /* 0x000e640008000800 */
[----:B-1----:R-:W-:-:S04]  /*0350*/  IMAD R3, R3, UR6, R2 ;  /* 0x0000000603037c24 */ /* 0x002fc8000f8e0202 */
[----:B0-----:R-:W-:-:S05]  /*0360*/  IMAD.WIDE R2, R3, 0x4, R4 ;  /* 0x0000000403027825 */ /* 0x001fca00078e0204 */
[----:B------:R-:W-:Y:S01]  /*0370*/  STG.E desc[UR4][R2.64], R7 ;  /* 0x0000000702007986 */ /* 0x000fe2000c101904 */
[----:B------:R-:W-:Y:S05]  /*0380*/  EXIT ;  /* 0x000000000000794d */ /* 0x000fea0003800000 */
        .weak           $__internal_10_$__cuda_sm20_sqrt_rn_f32_slowpath
        .type           $__internal_10_$__cuda_sm20_sqrt_rn_f32_slowpath,@function
        .size           $__internal_10_$__cuda_sm20_sqrt_rn_f32_slowpath,(.L_x_118 - $__internal_10_$__cuda_sm20_sqrt_rn_f32_slowpath)
$__internal_10_$__cuda_sm20_sqrt_rn_f32_slowpath:
        /* <DEDUP_REMOVED lines=19> */
.L_x_106:
[----:B------:R-:W-:Y:S01]  /*04c0*/  HFMA2 R5, -RZ, RZ, 0, 0 ;  /* 0x00000000ff057431 */ /* 0x000fe200000001ff */
[----:B------:R-:W-:Y:S02]  /*04d0*/  MOV R7, R4 ;  /* 0x0000000400077202 */ /* 0x000fe40000000f00 */
[----:B------:R-:W-:-:S04]  /*04e0*/  MOV R4, R9 ;  /* 0x0000000900047202 */ /* 0x000fc80000000f00 */
[----:B------:R-:W-:Y:S05]  /*04f0*/  RET.REL.NODEC R4 `(_Z26calculateDistancesKernel2DPfS_S_S_S_S_S_ii) ;  /* 0xfffffff804c07950 */ /* 0x000fea0003c3ffff */
.L_x_107:
        /* <DEDUP_REMOVED lines=16> */
.L_x_118:


//--------------------- .nv.shared.reserved.0     --------------------------
	.section	.nv.shared.reserved.0,"aw",@nobits
	.weak		__nv_reservedSMEM_offset_0_alias
	.size		__nv_reservedSMEM_offset_0_alias, 0, 64
	.other		__nv_reservedSMEM_offset_0_alias,@"STO_CUDA_RESERVED_SHARED STV_DEFAULT"
__nv_reservedSMEM_offset_0_alias:
	.zero		0
	.zero		64


//--------------------- .nv.constant0._Z25calculateCationRingKernelPfS_S_S_S_S_S_S_S_S_S_iifff --------------------------
	.section	.nv.constant0._Z25calculateCationRingKernelPfS_S_S_S_S_S_S_S_S_S_iifff,"a",@progbits
	.sectionflags	@""
	.align	4
.nv.constant0._Z25calculateCationRingKernelPfS_S_S_S_S_S_S_S_S_S_iifff:
	.zero		1004


//--------------------- .nv.constant0._Z26calculateCationAnionKernelPfS_S_S_S_S_S_iif --------------------------
	.section	.nv.constant0._Z26calculateCationAnionKernelPfS_S_S_S_S_S_iif,"a",@progbits
	.sectionflags	@""
	.align	4
.nv.constant0._Z26calculateCationAnionKernelPfS_S_S_S_S_S_iif:
	.zero		964


//--------------------- .nv.constant0._Z26calculateHalogenBondKernelPfS_S_S_S_S_S_S_S_S_S_S_S_S_S_iifffff --------------------------
	.section	.nv.constant0._Z26calculateHalogenBondKernelPfS_S_S_S_S_S_S_S_S_S_S_S_S_S_iifffff,"a",@progbits
	.sectionflags	@""
	.align	4
.nv.constant0._Z26calculateHalogenBondKernelPfS_S_S_S_S_S_S_S_S_S_S_S_S_S_iifffff:
	.zero		1044


//--------------------- .nv.constant0._Z27calculateHydrogenBondKernelPfS_S_S_S_S_S_S_S_S_S_ii --------------------------
	.section	.nv.constant0._Z27calculateHydrogenBondKernelPfS_S_S_S_S_S_S_S_S_S_ii,"a",@progbits
	.sectionflags	@""
	.align	4
.nv.constant0._Z27calculateHydrogenBondKernelPfS_S_S_S_S_S_S_S_S_S_ii:
	.zero		992


//--------------------- .nv.constant0._Z26calculateDistancesKernel2DPfS_S_S_S_S_S_ii --------------------------
	.section	.nv.constant0._Z26calculateDistancesKernel2DPfS_S_S_S_S_S_ii,"a",@progbits
	.sectionflags	@""
	.align	4
.nv.constant0._Z26calculateDistancesKernel2DPfS_S_S_S_S_S_ii:
	.zero		960


//--------------------- SYMBOLS --------------------------

	.type		.nv.reservedSmem.offset0,@object
	.size		.nv.reservedSmem.offset0,0x4
